// auto-generated by cutlass_sweep.gemm — config: {"arch": "sm_100", "cluster_m": 1, "cluster_n": 1, "dtype": "e5m2", "dtype_b": "e5m2", "layout": "nn", "stages": 0, "tile_k": 64, "tile_m": 128, "tile_n": 256}
#include "cutlass/cutlass.h"
#include "cutlass/gemm/collective/collective_builder.hpp"
#include "cutlass/gemm/device/gemm_universal_adapter.h"
#include "cutlass/gemm/kernel/gemm_universal.hpp"
#include "cutlass/epilogue/collective/collective_builder.hpp"

using ElemA = cutlass::float_e5m2_t;
using ElemB = cutlass::float_e5m2_t;
using ElemCD = cutlass::float_e5m2_t;
using Acc  = float;
using TileShape    = cute::Shape<cute::_128, cute::_256, cute::_64>;
using ClusterShape = cute::Shape<cute::_1, cute::_1, cute::_1>;

using CollectiveEpilogue = typename cutlass::epilogue::collective::CollectiveBuilder<
    cutlass::arch::Sm100, cutlass::arch::OpClassTensorOp,
    TileShape, ClusterShape,
    cutlass::epilogue::collective::EpilogueTileAuto,
    Acc, Acc,
    ElemCD, cutlass::layout::RowMajor, 128 / cutlass::sizeof_bits<ElemCD>::value,
    ElemCD, cutlass::layout::RowMajor, 128 / cutlass::sizeof_bits<ElemCD>::value,
    cutlass::epilogue::collective::EpilogueScheduleAuto
  >::CollectiveOp;

using CollectiveMainloop = typename cutlass::gemm::collective::CollectiveBuilder<
    cutlass::arch::Sm100, cutlass::arch::OpClassTensorOp,
    ElemA, cutlass::layout::RowMajor, 128 / cutlass::sizeof_bits<ElemA>::value,
    ElemB, cutlass::layout::RowMajor, 128 / cutlass::sizeof_bits<ElemB>::value,
    Acc,
    TileShape, ClusterShape,
    cutlass::gemm::collective::StageCountAutoCarveout<static_cast<int>(sizeof(typename CollectiveEpilogue::SharedStorage))>,
    cutlass::gemm::collective::KernelScheduleAuto
  >::CollectiveOp;

using GemmKernel = cutlass::gemm::kernel::GemmUniversal<
    cute::Shape<int,int,int,int>,
    CollectiveMainloop,
    CollectiveEpilogue
>;
using Gemm = cutlass::gemm::device::GemmUniversalAdapter<GemmKernel>;

// Force the device kernel symbol into the cubin without needing a host main.
auto* _anchor = &cutlass::device_kernel<GemmKernel>;


// ===== COMPILED SASS (sm_100a) =====

	.target	sm_100a

	.elftype	@"ET_EXEC"


//--------------------- .note.nv.tkinfo           --------------------------
	.section	.note.nv.tkinfo,"",@"SHT_NOTE"
	.sectionflags	@"SHF_NOTE_NV_TKINFO"
	.tkinfo
        /*0018*/ 	.word	0x00000002
        /*0030*/ 	.string	""
        /*0030*/ 	.string	"ptxas"
        /*0030*/ 	.string	"Cuda compilation tools, release 13.0, V13.0.88"
        /*0030*/ 	.string	"Build cuda_13.0.r13.0/compiler.36424714_0"
        /*0030*/ 	.string	"-arch sm_100a -m 64 "



//--------------------- .note.nv.cuinfo           --------------------------
	.section	.note.nv.cuinfo,"",@"SHT_NOTE"
	.sectionflags	@"SHF_NOTE_NV_CUINFO"
        /*0018*/ 	.short	0x0002
        /*001a*/ 	.short	0x0064
        /*001c*/ 	.short	0x0082
	.zero		2


//--------------------- .nv.info                  --------------------------
	.section	.nv.info,"",@"SHT_CUDA_INFO"
	.align	4


	//----- nvinfo : EIATTR_REGCOUNT
	.align		4
        /*0000*/ 	.byte	0x04, 0x2f
        /*0002*/ 	.short	(.L_20 - .L_19)
	.align		4
.L_19:
        /*0004*/ 	.word	index@(_ZN7cutlass13device_kernelINS_4gemm6kernel13GemmUniversalIN4cute5tupleIJiiiiEEENS1_10collective13CollectiveMmaINS1_35MainloopSm100TmaUmmaWarpSpecializedILi7ELi2ELi2ENS5_IJNS4_1CILi1EEESB_SB_EEEEENS5_IJNSA_ILi128EEENSA_ILi256EEENSA_ILi64EEEEEENS_12float_e5m2_tENS5_IJlSB_lEEESI_NS5_IJSB_llEEENS4_8TiledMMAINS4_8MMA_AtomIJNS4_10MMA_TraitsINS4_19SM100_MMA_F8F6F4_SSEJSI_SI_fSE_SF_NS4_17integral_constantINS4_4UMMA5MajorELSR_0EEENSP_ISR_LSR_1EEENSP_INSQ_7ScaleInELSU_0EEESV_EEEEEENS4_6LayoutISC_NS5_IJNSA_ILi0EEESZ_SZ_EEEEENS5_IJNS4_10UnderscoreES12_S12_EEEEENS4_13SM90_TMA_LOADENS4_14ComposedLayoutINS4_7SwizzleILi2ELi4ELi3EEENS4_18smem_ptr_flag_bitsILi8EEENSY_INS5_IJNSA_ILi8EEESG_EEENS5_IJSG_SB_EEEEEEEvNS4_8identityES15_NS16_INS17_ILi3ELi4ELi3EEES1A_NSY_INS5_IJSE_S1B_EEENS5_IJSB_SE_EEEEEEEvS1G_EENS_8epilogue10collective18CollectiveEpilogueINS1N_23Sm100TmaWarpSpecializedILi4ELi2ELi64ELb0ELb0EEEJSH_NS5_IJNSY_ISE_SB_EENSY_ISG_SB_EEEEESI_SJ_SI_SJ_NS1N_6fusion15FusionCallbacksIS1R_NS1V_17LinearCombinationISI_fSI_fLNS_15FloatRoundStyleE2EEESH_S1U_JEEENS4_5SM1004TMEM4LOAD26SM100_TMEM_LOAD_32dp32b64xES15_S1F_NS4_39AutoVectorizingCopyWithAssumedAlignmentILi128EEENS4_14SM90_TMA_STOREES1F_S26_S26_EEEvvEEEEvNT_6ParamsE)
        /*0008*/ 	.word	0x000000e0


	//----- nvinfo : EIATTR_FRAME_SIZE
	.align		4
.L_20:
        /*000c*/ 	.byte	0x04, 0x11
        /*000e*/ 	.short	(.L_22 - .L_21)
	.align		4
.L_21:
        /*0010*/ 	.word	index@($__internal_2_$__cuda_sm10x_tcgen05_guardrail_trap_unallocated_columns_being_dealloced)
        /*0014*/ 	.word	0x00000000


	//----- nvinfo : EIATTR_FRAME_SIZE
	.align		4
.L_22:
        /*0018*/ 	.byte	0x04, 0x11
        /*001a*/ 	.short	(.L_24 - .L_23)
	.align		4
.L_23:
        /*001c*/ 	.word	index@($__internal_1_$__cuda_sm10x_tcgen05_guardrail_trap_phase_invalid_during_alloc)
        /*0020*/ 	.word	0x00000000


	//----- nvinfo : EIATTR_FRAME_SIZE
	.align		4
.L_24:
        /*0024*/ 	.byte	0x04, 0x11
        /*0026*/ 	.short	(.L_26 - .L_25)
	.align		4
.L_25:
        /*0028*/ 	.word	index@($__internal_0_$__cuda_sm10x_tcgen05_guardrail_trap_col_being_dealloced_not_returned_by_alloc)
        /*002c*/ 	.word	0x00000000


	//----- nvinfo : EIATTR_FRAME_SIZE
	.align		4
.L_26:
        /*0030*/ 	.byte	0x04, 0x11
        /*0032*/ 	.short	(.L_28 - .L_27)
	.align		4
.L_27:
        /*0034*/ 	.word	index@(_ZN7cutlass13device_kernelINS_4gemm6kernel13GemmUniversalIN4cute5tupleIJiiiiEEENS1_10collective13CollectiveMmaINS1_35MainloopSm100TmaUmmaWarpSpecializedILi7ELi2ELi2ENS5_IJNS4_1CILi1EEESB_SB_EEEEENS5_IJNSA_ILi128EEENSA_ILi256EEENSA_ILi64EEEEEENS_12float_e5m2_tENS5_IJlSB_lEEESI_NS5_IJSB_llEEENS4_8TiledMMAINS4_8MMA_AtomIJNS4_10MMA_TraitsINS4_19SM100_MMA_F8F6F4_SSEJSI_SI_fSE_SF_NS4_17integral_constantINS4_4UMMA5MajorELSR_0EEENSP_ISR_LSR_1EEENSP_INSQ_7ScaleInELSU_0EEESV_EEEEEENS4_6LayoutISC_NS5_IJNSA_ILi0EEESZ_SZ_EEEEENS5_IJNS4_10UnderscoreES12_S12_EEEEENS4_13SM90_TMA_LOADENS4_14ComposedLayoutINS4_7SwizzleILi2ELi4ELi3EEENS4_18smem_ptr_flag_bitsILi8EEENSY_INS5_IJNSA_ILi8EEESG_EEENS5_IJSG_SB_EEEEEEEvNS4_8identityES15_NS16_INS17_ILi3ELi4ELi3EEES1A_NSY_INS5_IJSE_S1B_EEENS5_IJSB_SE_EEEEEEEvS1G_EENS_8epilogue10collective18CollectiveEpilogueINS1N_23Sm100TmaWarpSpecializedILi4ELi2ELi64ELb0ELb0EEEJSH_NS5_IJNSY_ISE_SB_EENSY_ISG_SB_EEEEESI_SJ_SI_SJ_NS1N_6fusion15FusionCallbacksIS1R_NS1V_17LinearCombinationISI_fSI_fLNS_15FloatRoundStyleE2EEESH_S1U_JEEENS4_5SM1004TMEM4LOAD26SM100_TMEM_LOAD_32dp32b64xES15_S1F_NS4_39AutoVectorizingCopyWithAssumedAlignmentILi128EEENS4_14SM90_TMA_STOREES1F_S26_S26_EEEvvEEEEvNT_6ParamsE)
        /*0038*/ 	.word	0x00000000


	//----- nvinfo : EIATTR_MIN_STACK_SIZE
	.align		4
.L_28:
        /*003c*/ 	.byte	0x04, 0x12
        /*003e*/ 	.short	(.L_30 - .L_29)
	.align		4
.L_29:
        /*0040*/ 	.word	index@(_ZN7cutlass13device_kernelINS_4gemm6kernel13GemmUniversalIN4cute5tupleIJiiiiEEENS1_10collective13CollectiveMmaINS1_35MainloopSm100TmaUmmaWarpSpecializedILi7ELi2ELi2ENS5_IJNS4_1CILi1EEESB_SB_EEEEENS5_IJNSA_ILi128EEENSA_ILi256EEENSA_ILi64EEEEEENS_12float_e5m2_tENS5_IJlSB_lEEESI_NS5_IJSB_llEEENS4_8TiledMMAINS4_8MMA_AtomIJNS4_10MMA_TraitsINS4_19SM100_MMA_F8F6F4_SSEJSI_SI_fSE_SF_NS4_17integral_constantINS4_4UMMA5MajorELSR_0EEENSP_ISR_LSR_1EEENSP_INSQ_7ScaleInELSU_0EEESV_EEEEEENS4_6LayoutISC_NS5_IJNSA_ILi0EEESZ_SZ_EEEEENS5_IJNS4_10UnderscoreES12_S12_EEEEENS4_13SM90_TMA_LOADENS4_14ComposedLayoutINS4_7SwizzleILi2ELi4ELi3EEENS4_18smem_ptr_flag_bitsILi8EEENSY_INS5_IJNSA_ILi8EEESG_EEENS5_IJSG_SB_EEEEEEEvNS4_8identityES15_NS16_INS17_ILi3ELi4ELi3EEES1A_NSY_INS5_IJSE_S1B_EEENS5_IJSB_SE_EEEEEEEvS1G_EENS_8epilogue10collective18CollectiveEpilogueINS1N_23Sm100TmaWarpSpecializedILi4ELi2ELi64ELb0ELb0EEEJSH_NS5_IJNSY_ISE_SB_EENSY_ISG_SB_EEEEESI_SJ_SI_SJ_NS1N_6fusion15FusionCallbacksIS1R_NS1V_17LinearCombinationISI_fSI_fLNS_15FloatRoundStyleE2EEESH_S1U_JEEENS4_5SM1004TMEM4LOAD26SM100_TMEM_LOAD_32dp32b64xES15_S1F_NS4_39AutoVectorizingCopyWithAssumedAlignmentILi128EEENS4_14SM90_TMA_STOREES1F_S26_S26_EEEvvEEEEvNT_6ParamsE)
        /*0044*/ 	.word	0x00000000
.L_30:


//--------------------- .nv.compat                --------------------------
	.section	.nv.compat,"",@"SHT_CUDA_COMPAT_INFO"
	.align	4
        /*0000*/ 	.byte	0x02, 0x09, 0x01, 0x00, 0x02, 0x02, 0x02, 0x00, 0x02, 0x05, 0x05, 0x00, 0x03, 0x07, 0x01, 0x01
        /*0010*/ 	.byte	0x02, 0x03, 0x01, 0x00, 0x02, 0x06, 0x01, 0x00, 0x04, 0x0b, 0x08, 0x00, 0x09, 0x00, 0x00, 0x00
        /*0020*/ 	.byte	0x00, 0x00, 0x00, 0x00


//--------------------- .nv.info._ZN7cutlass13device_kernelINS_4gemm6kernel13GemmUniversalIN4cute5tupleIJiiiiEEENS1_10collective13CollectiveMmaINS1_35MainloopSm100TmaUmmaWarpSpecializedILi7ELi2ELi2ENS5_IJNS4_1CILi1EEESB_SB_EEEEENS5_IJNSA_ILi128EEENSA_ILi256EEENSA_ILi64EEEEEENS_12float_e5m2_tENS5_IJlSB_lEEESI_NS5_IJSB_llEEENS4_8TiledMMAINS4_8MMA_AtomIJNS4_10MMA_TraitsINS4_19SM100_MMA_F8F6F4_SSEJSI_SI_fSE_SF_NS4_17integral_constantINS4_4UMMA5MajorELSR_0EEENSP_ISR_LSR_1EEENSP_INSQ_7ScaleInELSU_0EEESV_EEEEEENS4_6LayoutISC_NS5_IJNSA_ILi0EEESZ_SZ_EEEEENS5_IJNS4_10UnderscoreES12_S12_EEEEENS4_13SM90_TMA_LOADENS4_14ComposedLayoutINS4_7SwizzleILi2ELi4ELi3EEENS4_18smem_ptr_flag_bitsILi8EEENSY_INS5_IJNSA_ILi8EEESG_EEENS5_IJSG_SB_EEEEEEEvNS4_8identityES15_NS16_INS17_ILi3ELi4ELi3EEES1A_NSY_INS5_IJSE_S1B_EEENS5_IJSB_SE_EEEEEEEvS1G_EENS_8epilogue10collective18CollectiveEpilogueINS1N_23Sm100TmaWarpSpecializedILi4ELi2ELi64ELb0ELb0EEEJSH_NS5_IJNSY_ISE_SB_EENSY_ISG_SB_EEEEESI_SJ_SI_SJ_NS1N_6fusion15FusionCallbacksIS1R_NS1V_17LinearCombinationISI_fSI_fLNS_15FloatRoundStyleE2EEESH_S1U_JEEENS4_5SM1004TMEM4LOAD26SM100_TMEM_LOAD_32dp32b64xES15_S1F_NS4_39AutoVectorizingCopyWithAssumedAlignmentILi128EEENS4_14SM90_TMA_STOREES1F_S26_S26_EEEvvEEEEvNT_6ParamsE --------------------------
	.section	.nv.info._ZN7cutlass13device_kernelINS_4gemm6kernel13GemmUniversalIN4cute5tupleIJiiiiEEENS1_10collective13CollectiveMmaINS1_35MainloopSm100TmaUmmaWarpSpecializedILi7ELi2ELi2ENS5_IJNS4_1CILi1EEESB_SB_EEEEENS5_IJNSA_ILi128EEENSA_ILi256EEENSA_ILi64EEEEEENS_12float_e5m2_tENS5_IJlSB_lEEESI_NS5_IJSB_llEEENS4_8TiledMMAINS4_8MMA_AtomIJNS4_10MMA_TraitsINS4_19SM100_MMA_F8F6F4_SSEJSI_SI_fSE_SF_NS4_17integral_constantINS4_4UMMA5MajorELSR_0EEENSP_ISR_LSR_1EEENSP_INSQ_7ScaleInELSU_0EEESV_EEEEEENS4_6LayoutISC_NS5_IJNSA_ILi0EEESZ_SZ_EEEEENS5_IJNS4_10UnderscoreES12_S12_EEEEENS4_13SM90_TMA_LOADENS4_14ComposedLayoutINS4_7SwizzleILi2ELi4ELi3EEENS4_18smem_ptr_flag_bitsILi8EEENSY_INS5_IJNSA_ILi8EEESG_EEENS5_IJSG_SB_EEEEEEEvNS4_8identityES15_NS16_INS17_ILi3ELi4ELi3EEES1A_NSY_INS5_IJSE_S1B_EEENS5_IJSB_SE_EEEEEEEvS1G_EENS_8epilogue10collective18CollectiveEpilogueINS1N_23Sm100TmaWarpSpecializedILi4ELi2ELi64ELb0ELb0EEEJSH_NS5_IJNSY_ISE_SB_EENSY_ISG_SB_EEEEESI_SJ_SI_SJ_NS1N_6fusion15FusionCallbacksIS1R_NS1V_17LinearCombinationISI_fSI_fLNS_15FloatRoundStyleE2EEESH_S1U_JEEENS4_5SM1004TMEM4LOAD26SM100_TMEM_LOAD_32dp32b64xES15_S1F_NS4_39AutoVectorizingCopyWithAssumedAlignmentILi128EEENS4_14SM90_TMA_STOREES1F_S26_S26_EEEvvEEEEvNT_6ParamsE,"",@"SHT_CUDA_INFO"
	.sectionflags	@""
	.align	4


	//----- nvinfo : EIATTR_CUDA_API_VERSION
	.align		4
        /*0000*/ 	.byte	0x04, 0x37
        /*0002*/ 	.short	(.L_32 - .L_31)
.L_31:
        /*0004*/ 	.word	0x00000082


	//----- nvinfo : EIATTR_KPARAM_INFO
	.align		4
.L_32:
        /*0008*/ 	.byte	0x04, 0x17
        /*000a*/ 	.short	(.L_34 - .L_33)
.L_33:
        /*000c*/ 	.word	0x00000000
        /*0010*/ 	.short	0x0000
        /*0012*/ 	.short	0x0000
        /*0014*/ 	.byte	0x00, 0xf0, 0x01, 0x20


	//----- nvinfo : EIATTR_AT_ENTRY_FRAGMENTS
	.align		4
.L_34:
        /*0018*/ 	.byte	0x04, 0x4f
        /*001a*/ 	.short	(.L_36 - .L_35)


	//   ....[0]....
.L_35:
        /*001c*/ 	.word	0x00000006


	//----- nvinfo : EIATTR_RESERVED_SMEM_USED
	.align		4
.L_36:
        /*0020*/ 	.byte	0x01, 0x41
	.zero		2


	//----- nvinfo : EIATTR_SPARSE_MMA_MASK
	.align		4
        /*0024*/ 	.byte	0x03, 0x50
        /*0026*/ 	.short	0x0000


	//----- nvinfo : EIATTR_TCGEN05_1CTA_USED
	.align		4
        /*0028*/ 	.byte	0x01, 0x51
	.zero		2


	//----- nvinfo : EIATTR_MAXREG_COUNT
	.align		4
        /*002c*/ 	.byte	0x03, 0x1b
        /*002e*/ 	.short	0x00ff


	//----- nvinfo : EIATTR_NUM_BARRIERS
	.align		4
        /*0030*/ 	.byte	0x02, 0x4c
        /*0032*/ 	.byte	0x07
	.zero		1


	//----- nvinfo : EIATTR_EXTERNS
	.align		4
        /*0034*/ 	.byte	0x04, 0x0f
        /*0036*/ 	.short	(.L_38 - .L_37)


	//   ....[0]....
	.align		4
.L_37:
        /*0038*/ 	.word	index@(__assertfail)


	//----- nvinfo : EIATTR_MERCURY_ISA_VERSION
	.align		4
.L_38:
        /*003c*/ 	.byte	0x03, 0x5f
        /*003e*/ 	.short	0x0101


	//----- nvinfo : EIATTR_INT_WARP_WIDE_INSTR_OFFSETS
	.align		4
        /*0040*/ 	.byte	0x04, 0x31
        /*0042*/ 	.short	(.L_40 - .L_39)


	//   ....[0]....
.L_39:
        /*0044*/ 	.word	0x00001ec0


	//   ....[1]....
        /*0048*/ 	.word	0x000038c0


	//   ....[2]....
        /*004c*/ 	.word	0x000038e0


	//   ....[3]....
        /*0050*/ 	.word	0x00003910


	//   ....[4]....
        /*0054*/ 	.word	0x00004250


	//   ....[5]....
        /*0058*/ 	.word	0x000042c0


	//   ....[6]....
        /*005c*/ 	.word	0x000043a0


	//   ....[7]....
        /*0060*/ 	.word	0x00004420


	//   ....[8]....
        /*0064*/ 	.word	0x00004530


	//   ....[9]....
        /*0068*/ 	.word	0x000045c0


	//   ....[10]....
        /*006c*/ 	.word	0x000047a0


	//   ....[11]....
        /*0070*/ 	.word	0x00004900


	//----- nvinfo : EIATTR_COOP_GROUP_MASK_REGIDS
	.align		4
.L_40:
        /*0074*/ 	.byte	0x04, 0x29
        /*0076*/ 	.short	(.L_42 - .L_41)


	//   ....[0]....
.L_41:
        /*0078*/ 	.word	0xffffffff


	//   ....[1]....
        /*007c*/ 	.word	0xffffffff


	//   ....[2]....
        /*0080*/ 	.word	0xffffffff


	//   ....[3]....
        /*0084*/ 	.word	0xffffffff


	//   ....[4]....
        /*0088*/ 	.word	0xffffffff


	//   ....[5]....
        /*008c*/ 	.word	0xffffffff


	//   ....[6]....
        /*0090*/ 	.word	0xffffffff


	//   ....[7]....
        /*0094*/ 	.word	0xffffffff


	//   ....[8]....
        /*0098*/ 	.word	0xffffffff


	//   ....[9]....
        /*009c*/ 	.word	0xffffffff


	//   ....[10]....
        /*00a0*/ 	.word	0xffffffff


	//   ....[11]....
        /*00a4*/ 	.word	0xffffffff


	//   ....[12]....
        /*00a8*/ 	.word	0xffffffff


	//----- nvinfo : EIATTR_COOP_GROUP_INSTR_OFFSETS
	.align		4
.L_42:
        /*00ac*/ 	.byte	0x04, 0x28
        /*00ae*/ 	.short	(.L_44 - .L_43)


	//   ....[0]....
.L_43:
        /*00b0*/ 	.word	0x00000090


	//   ....[1]....
        /*00b4*/ 	.word	0x000004d0


	//   ....[2]....
        /*00b8*/ 	.word	0x000006a0


	//   ....[3]....
        /*00bc*/ 	.word	0x00000840


	//   ....[4]....
        /*00c0*/ 	.word	0x00000940


	//   ....[5]....
        /*00c4*/ 	.word	0x00000ab0


	//   ....[6]....
        /*00c8*/ 	.word	0x00000c10


	//   ....[7]....
        /*00cc*/ 	.word	0x00001da0


	//   ....[8]....
        /*00d0*/ 	.word	0x00002d30


	//   ....[9]....
        /*00d4*/ 	.word	0x00002f40


	//   ....[10]....
        /*00d8*/ 	.word	0x00002f70


	//   ....[11]....
        /*00dc*/ 	.word	0x000037a0


	//   ....[12]....
        /*00e0*/ 	.word	0x000039d0


	//----- nvinfo : EIATTR_VRC_CTA_INIT_COUNT
	.align		4
.L_44:
        /*00e4*/ 	.byte	0x02, 0x4a
        /*00e6*/ 	.byte	0x80
	.zero		1


	//----- nvinfo : EIATTR_SYSCALL_OFFSETS
	.align		4
        /*00e8*/ 	.byte	0x04, 0x46
        /*00ea*/ 	.short	(.L_46 - .L_45)


	//   ....[0]....
.L_45:
        /*00ec*/ 	.word	0x00005370


	//   ....[1]....
        /*00f0*/ 	.word	0x000054b0


	//   ....[2]....
        /*00f4*/ 	.word	0x00005d10


	//   ....[3]....
        /*00f8*/ 	.word	0x00007330


	//   ....[4]....
        /*00fc*/ 	.word	0x000088e0


	//   ....[5]....
        /*0100*/ 	.word	0x00009eb0


	//----- nvinfo : EIATTR_MBARRIER_INSTR_OFFSETS
	.align		4
.L_46:
        /*0104*/ 	.byte	0x04, 0x39
        /*0106*/ 	.short	(.L_48 - .L_47)


	//   ....[0]....
.L_47:
        /*0108*/ 	.word	0x000005b0
        /*010c*/ 	.word	0x000000ff
        /*0110*/ 	.word	0x00000000
        /*0114*/ 	.short	0x0100
        /*0116*/ 	.byte	0x05
	.zero		1


	//   ....[1]....
        /*0118*/ 	.word	0x000005c0
        /*011c*/ 	.word	0x000000ff
        /*0120*/ 	.word	0x00000038
        /*0124*/ 	.short	0x0100
        /*0126*/ 	.byte	0x05
	.zero		1


	//   ....[2]....
        /*0128*/ 	.word	0x000005d0
        /*012c*/ 	.word	0x000000ff
        /*0130*/ 	.word	0x00000008
        /*0134*/ 	.short	0x0100
        /*0136*/ 	.byte	0x05
	.zero		1


	//   ....[3]....
        /*0138*/ 	.word	0x000005e0
        /*013c*/ 	.word	0x000000ff
        /*0140*/ 	.word	0x00000040
        /*0144*/ 	.short	0x0100
        /*0146*/ 	.byte	0x05
	.zero		1


	//   ....[4]....
        /*0148*/ 	.word	0x000005f0
        /*014c*/ 	.word	0x000000ff
        /*0150*/ 	.word	0x00000010
        /*0154*/ 	.short	0x0100
        /*0156*/ 	.byte	0x05
	.zero		1


	//   ....[5]....
        /*0158*/ 	.word	0x00000600
        /*015c*/ 	.word	0x000000ff
        /*0160*/ 	.word	0x00000048
        /*0164*/ 	.short	0x0100
        /*0166*/ 	.byte	0x05
	.zero		1


	//   ....[6]....
        /*0168*/ 	.word	0x00000610
        /*016c*/ 	.word	0x000000ff
        /*0170*/ 	.word	0x00000018
        /*0174*/ 	.short	0x0100
        /*0176*/ 	.byte	0x05
	.zero		1


	//   ....[7]....
        /*0178*/ 	.word	0x00000620
        /*017c*/ 	.word	0x000000ff
        /*0180*/ 	.word	0x00000050
        /*0184*/ 	.short	0x0100
        /*0186*/ 	.byte	0x05
	.zero		1


	//   ....[8]....
        /*0188*/ 	.word	0x00000630
        /*018c*/ 	.word	0x000000ff
        /*0190*/ 	.word	0x00000020
        /*0194*/ 	.short	0x0100
        /*0196*/ 	.byte	0x05
	.zero		1


	//   ....[9]....
        /*0198*/ 	.word	0x00000640
        /*019c*/ 	.word	0x000000ff
        /*01a0*/ 	.word	0x00000058
        /*01a4*/ 	.short	0x0100
        /*01a6*/ 	.byte	0x05
	.zero		1


	//   ....[10]....
        /*01a8*/ 	.word	0x00000650
        /*01ac*/ 	.word	0x000000ff
        /*01b0*/ 	.word	0x00000028
        /*01b4*/ 	.short	0x0100
        /*01b6*/ 	.byte	0x05
	.zero		1


	//   ....[11]....
        /*01b8*/ 	.word	0x00000660
        /*01bc*/ 	.word	0x000000ff
        /*01c0*/ 	.word	0x00000060
        /*01c4*/ 	.short	0x0100
        /*01c6*/ 	.byte	0x05
	.zero		1


	//   ....[12]....
        /*01c8*/ 	.word	0x00000670
        /*01cc*/ 	.word	0x000000ff
        /*01d0*/ 	.word	0x00000030
        /*01d4*/ 	.short	0x0100
        /*01d6*/ 	.byte	0x05
	.zero		1


	//   ....[13]....
        /*01d8*/ 	.word	0x00000680
        /*01dc*/ 	.word	0x000000ff
        /*01e0*/ 	.word	0x00000068
        /*01e4*/ 	.short	0x0100
        /*01e6*/ 	.byte	0x05
	.zero		1


	//   ....[14]....
        /*01e8*/ 	.word	0x000007b0
        /*01ec*/ 	.word	0x000000ff
        /*01f0*/ 	.word	0x00000070
        /*01f4*/ 	.short	0x0100
        /*01f6*/ 	.byte	0x07
	.zero		1


	//   ....[15]....
        /*01f8*/ 	.word	0x000007c0
        /*01fc*/ 	.word	0x000000ff
        /*0200*/ 	.word	0x00000090
        /*0204*/ 	.short	0x0100
        /*0206*/ 	.byte	0x07
	.zero		1


	//   ....[16]....
        /*0208*/ 	.word	0x000007d0
        /*020c*/ 	.word	0x000000ff
        /*0210*/ 	.word	0x00000078
        /*0214*/ 	.short	0x0100
        /*0216*/ 	.byte	0x07
	.zero		1


	//   ....[17]....
        /*0218*/ 	.word	0x000007e0
        /*021c*/ 	.word	0x000000ff
        /*0220*/ 	.word	0x00000098
        /*0224*/ 	.short	0x0100
        /*0226*/ 	.byte	0x07
	.zero		1


	//   ....[18]....
        /*0228*/ 	.word	0x000007f0
        /*022c*/ 	.word	0x000000ff
        /*0230*/ 	.word	0x00000080
        /*0234*/ 	.short	0x0100
        /*0236*/ 	.byte	0x07
	.zero		1


	//   ....[19]....
        /*0238*/ 	.word	0x00000800
        /*023c*/ 	.word	0x000000ff
        /*0240*/ 	.word	0x000000a0
        /*0244*/ 	.short	0x0100
        /*0246*/ 	.byte	0x07
	.zero		1


	//   ....[20]....
        /*0248*/ 	.word	0x00000810
        /*024c*/ 	.word	0x000000ff
        /*0250*/ 	.word	0x00000088
        /*0254*/ 	.short	0x0100
        /*0256*/ 	.byte	0x07
	.zero		1


	//   ....[21]....
        /*0258*/ 	.word	0x00000820
        /*025c*/ 	.word	0x000000ff
        /*0260*/ 	.word	0x000000a8
        /*0264*/ 	.short	0x0100
        /*0266*/ 	.byte	0x07
	.zero		1


	//   ....[22]....
        /*0268*/ 	.word	0x00000910
        /*026c*/ 	.word	0x000000ff
        /*0270*/ 	.word	0x000000b0
        /*0274*/ 	.short	0x0100
        /*0276*/ 	.byte	0x05
	.zero		1


	//   ....[23]....
        /*0278*/ 	.word	0x00000920
        /*027c*/ 	.word	0x000000ff
        /*0280*/ 	.word	0x000000b8
        /*0284*/ 	.short	0x0100
        /*0286*/ 	.byte	0x05
	.zero		1


	//   ....[24]....
        /*0288*/ 	.word	0x00000a60
        /*028c*/ 	.word	0x000000ff
        /*0290*/ 	.word	0x000000c0
        /*0294*/ 	.short	0x0100
        /*0296*/ 	.byte	0x05
	.zero		1


	//   ....[25]....
        /*0298*/ 	.word	0x00000a70
        /*029c*/ 	.word	0x000000ff
        /*02a0*/ 	.word	0x000000d0
        /*02a4*/ 	.short	0x0100
        /*02a6*/ 	.byte	0x05
	.zero		1


	//   ....[26]....
        /*02a8*/ 	.word	0x00000a80
        /*02ac*/ 	.word	0x000000ff
        /*02b0*/ 	.word	0x000000c8
        /*02b4*/ 	.short	0x0100
        /*02b6*/ 	.byte	0x05
	.zero		1


	//   ....[27]....
        /*02b8*/ 	.word	0x00000a90
        /*02bc*/ 	.word	0x000000ff
        /*02c0*/ 	.word	0x000000d8
        /*02c4*/ 	.short	0x0100
        /*02c6*/ 	.byte	0x05
	.zero		1


	//   ....[28]....
        /*02c8*/ 	.word	0x00000bc0
        /*02cc*/ 	.word	0x000000ff
        /*02d0*/ 	.word	0x000000e0
        /*02d4*/ 	.short	0x0100
        /*02d6*/ 	.byte	0x07
	.zero		1


	//   ....[29]....
        /*02d8*/ 	.word	0x00000bd0
        /*02dc*/ 	.word	0x000000ff
        /*02e0*/ 	.word	0x000000f0
        /*02e4*/ 	.short	0x0100
        /*02e6*/ 	.byte	0x07
	.zero		1


	//   ....[30]....
        /*02e8*/ 	.word	0x00000be0
        /*02ec*/ 	.word	0x000000ff
        /*02f0*/ 	.word	0x000000e8
        /*02f4*/ 	.short	0x0100
        /*02f6*/ 	.byte	0x07
	.zero		1


	//   ....[31]....
        /*02f8*/ 	.word	0x00000bf0
        /*02fc*/ 	.word	0x000000ff
        /*0300*/ 	.word	0x000000f8
        /*0304*/ 	.short	0x0100
        /*0306*/ 	.byte	0x07
	.zero		1


	//   ....[32]....
        /*0308*/ 	.word	0x00000ce0
        /*030c*/ 	.word	0x000000ff
        /*0310*/ 	.word	0x00000100
        /*0314*/ 	.short	0x0100
        /*0316*/ 	.byte	0x05
	.zero		1


	//   ....[33]....
        /*0318*/ 	.word	0x00000cf0
        /*031c*/ 	.word	0x000000ff
        /*0320*/ 	.word	0x00000110
        /*0324*/ 	.short	0x0100
        /*0326*/ 	.byte	0x05
	.zero		1


	//   ....[34]....
        /*0328*/ 	.word	0x00000d00
        /*032c*/ 	.word	0x000000ff
        /*0330*/ 	.word	0x00000108
        /*0334*/ 	.short	0x0100
        /*0336*/ 	.byte	0x05
	.zero		1


	//   ....[35]....
        /*0338*/ 	.word	0x00000d10
        /*033c*/ 	.word	0x000000ff
        /*0340*/ 	.word	0x00000118
        /*0344*/ 	.short	0x0100
        /*0346*/ 	.byte	0x05
	.zero		1


	//   ....[36]....
        /*0348*/ 	.word	0x000015e0
        /*034c*/ 	.word	0x00000003
        /*0350*/ 	.word	0x00000110
        /*0354*/ 	.short	0x010a
        /*0356*/ 	.byte	0xff
	.zero		1


	//   ....[37]....
        /*0358*/ 	.word	0x00001610
        /*035c*/ 	.word	0x00000003
        /*0360*/ 	.word	0x00000100
        /*0364*/ 	.short	0x0101
        /*0366*/ 	.byte	0xff
	.zero		1


	//   ....[38]....
        /*0368*/ 	.word	0x000016e0
        /*036c*/ 	.word	0x000000ff
        /*0370*/ 	.word	0x00000038
        /*0374*/ 	.short	0x010a
        /*0376*/ 	.byte	0x08
	.zero		1


	//   ....[39]....
        /*0378*/ 	.word	0x00001790
        /*037c*/ 	.word	0x000000ff
        /*0380*/ 	.word	0x00000038
        /*0384*/ 	.short	0x010a
        /*0386*/ 	.byte	0x21
	.zero		1


	//   ....[40]....
        /*0388*/ 	.word	0x000018e0
        /*038c*/ 	.word	0x000000ff
        /*0390*/ 	.word	0x00000038
        /*0394*/ 	.short	0x010a
        /*0396*/ 	.byte	0x08
	.zero		1


	//   ....[41]....
        /*0398*/ 	.word	0x00001a40
        /*039c*/ 	.word	0x000000ff
        /*03a0*/ 	.word	0x000000b8
        /*03a4*/ 	.short	0x0101
        /*03a6*/ 	.byte	0x04
	.zero		1


	//   ....[42]....
        /*03a8*/ 	.word	0x00001a60
        /*03ac*/ 	.word	0x000000ff
        /*03b0*/ 	.word	0x00000038
        /*03b4*/ 	.short	0x010a
        /*03b6*/ 	.byte	0x08
	.zero		1


	//   ....[43]....
        /*03b8*/ 	.word	0x00001af0
        /*03bc*/ 	.word	0x000000ff
        /*03c0*/ 	.word	0x00000038
        /*03c4*/ 	.short	0x010a
        /*03c6*/ 	.byte	0x19
	.zero		1


	//   ....[44]....
        /*03c8*/ 	.word	0x00001c40
        /*03cc*/ 	.word	0x000000ff
        /*03d0*/ 	.word	0x00000038
        /*03d4*/ 	.short	0x010a
        /*03d6*/ 	.byte	0x08
	.zero		1


	//   ....[45]....
        /*03d8*/ 	.word	0x00001dd0
        /*03dc*/ 	.word	0x00000002
        /*03e0*/ 	.word	0x000000c0
        /*03e4*/ 	.short	0x010a
        /*03e6*/ 	.byte	0xff
	.zero		1


	//   ....[46]....
        /*03e8*/ 	.word	0x00001e90
        /*03ec*/ 	.word	0x00000002
        /*03f0*/ 	.word	0x00000000
        /*03f4*/ 	.short	0x0101
        /*03f6*/ 	.byte	0xff
	.zero		1


	//   ....[47]....
        /*03f8*/ 	.word	0x000023f0
        /*03fc*/ 	.word	0x000000ff
        /*0400*/ 	.word	0x00000000
        /*0404*/ 	.short	0x010a
        /*0406*/ 	.byte	0x05
	.zero		1


	//   ....[48]....
        /*0408*/ 	.word	0x00002480
        /*040c*/ 	.word	0x000000ff
        /*0410*/ 	.word	0x00000000
        /*0414*/ 	.short	0x010a
        /*0416*/ 	.byte	0x05
	.zero		1


	//   ....[49]....
        /*0418*/ 	.word	0x00002510
        /*041c*/ 	.word	0x000000ff
        /*0420*/ 	.word	0x00000000
        /*0424*/ 	.short	0x010a
        /*0426*/ 	.byte	0x05
	.zero		1


	//   ....[50]....
        /*0428*/ 	.word	0x000025a0
        /*042c*/ 	.word	0x000000ff
        /*0430*/ 	.word	0x00000000
        /*0434*/ 	.short	0x010a
        /*0436*/ 	.byte	0x05
	.zero		1


	//   ....[51]....
        /*0438*/ 	.word	0x00002630
        /*043c*/ 	.word	0x000000ff
        /*0440*/ 	.word	0x00000000
        /*0444*/ 	.short	0x010a
        /*0446*/ 	.byte	0x05
	.zero		1


	//   ....[52]....
        /*0448*/ 	.word	0x000026c0
        /*044c*/ 	.word	0x000000ff
        /*0450*/ 	.word	0x00000000
        /*0454*/ 	.short	0x010a
        /*0456*/ 	.byte	0x05
	.zero		1


	//   ....[53]....
        /*0458*/ 	.word	0x00002760
        /*045c*/ 	.word	0x00000000
        /*0460*/ 	.word	0x00000000
        /*0464*/ 	.short	0x010a
        /*0466*/ 	.byte	0xff
	.zero		1


	//   ....[54]....
        /*0468*/ 	.word	0x00002880
        /*046c*/ 	.word	0x00000000
        /*0470*/ 	.word	0x00000100
        /*0474*/ 	.short	0x010a
        /*0476*/ 	.byte	0xff
	.zero		1


	//   ....[55]....
        /*0478*/ 	.word	0x000028e0
        /*047c*/ 	.word	0x00000004
        /*0480*/ 	.word	0x00000000
        /*0484*/ 	.short	0x0101
        /*0486*/ 	.byte	0xff
	.zero		1


	//   ....[56]....
        /*0488*/ 	.word	0x00002900
        /*048c*/ 	.word	0x000000ff
        /*0490*/ 	.word	0x000000d0
        /*0494*/ 	.short	0x010a
        /*0496*/ 	.byte	0x05
	.zero		1


	//   ....[57]....
        /*0498*/ 	.word	0x00002a20
        /*049c*/ 	.word	0x00000000
        /*04a0*/ 	.word	0x000000c0
        /*04a4*/ 	.short	0x010a
        /*04a6*/ 	.byte	0xff
	.zero		1


	//   ....[58]....
        /*04a8*/ 	.word	0x00002b30
        /*04ac*/ 	.word	0x00000000
        /*04b0*/ 	.word	0x00000000
        /*04b4*/ 	.short	0x0101
        /*04b6*/ 	.byte	0xff
	.zero		1


	//   ....[59]....
        /*04b8*/ 	.word	0x00002bc0
        /*04bc*/ 	.word	0x000000ff
        /*04c0*/ 	.word	0x000000d0
        /*04c4*/ 	.short	0x0106
        /*04c6*/ 	.byte	0x05
	.zero		1


	//   ....[60]....
        /*04c8*/ 	.word	0x00002be0
        /*04cc*/ 	.word	0x000000ff
        /*04d0*/ 	.word	0x000000d0
        /*04d4*/ 	.short	0x010a
        /*04d6*/ 	.byte	0x05
	.zero		1


	//   ....[61]....
        /*04d8*/ 	.word	0x00002c70
        /*04dc*/ 	.word	0x000000ff
        /*04e0*/ 	.word	0x000000d0
        /*04e4*/ 	.short	0x0106
        /*04e6*/ 	.byte	0x04
	.zero		1


	//   ....[62]....
        /*04e8*/ 	.word	0x00002cb0
        /*04ec*/ 	.word	0x00000000
        /*04f0*/ 	.word	0x000000d0
        /*04f4*/ 	.short	0x010a
        /*04f6*/ 	.byte	0xff
	.zero		1


	//   ....[63]....
        /*04f8*/ 	.word	0x000031b0
        /*04fc*/ 	.word	0x00000000
        /*0500*/ 	.word	0x000000c0
        /*0504*/ 	.short	0x010a
        /*0506*/ 	.byte	0xff
	.zero		1


	//   ....[64]....
        /*0508*/ 	.word	0x000032c0
        /*050c*/ 	.word	0x00000003
        /*0510*/ 	.word	0x00000000
        /*0514*/ 	.short	0x0101
        /*0516*/ 	.byte	0xff
	.zero		1


	//   ....[65]....
        /*0518*/ 	.word	0x000032d0
        /*051c*/ 	.word	0x000000ff
        /*0520*/ 	.word	0x00000000
        /*0524*/ 	.short	0x010a
        /*0526*/ 	.byte	0x04
	.zero		1


	//   ....[66]....
        /*0528*/ 	.word	0x000032f0
        /*052c*/ 	.word	0x000000ff
        /*0530*/ 	.word	0x000000f0
        /*0534*/ 	.short	0x010a
        /*0536*/ 	.byte	0x08
	.zero		1


	//   ....[67]....
        /*0538*/ 	.word	0x000033c0
        /*053c*/ 	.word	0x000000ff
        /*0540*/ 	.word	0x00000000
        /*0544*/ 	.short	0x010a
        /*0546*/ 	.byte	0x07
	.zero		1


	//   ....[68]....
        /*0548*/ 	.word	0x00003500
        /*054c*/ 	.word	0x000000ff
        /*0550*/ 	.word	0x00000000
        /*0554*/ 	.short	0x010a
        /*0556*/ 	.byte	0x04
	.zero		1


	//   ....[69]....
        /*0558*/ 	.word	0x000036f0
        /*055c*/ 	.word	0x000000ff
        /*0560*/ 	.word	0x00000000
        /*0564*/ 	.short	0x010a
        /*0566*/ 	.byte	0x05
	.zero		1


	//   ....[70]....
        /*0568*/ 	.word	0x00003780
        /*056c*/ 	.word	0x000000ff
        /*0570*/ 	.word	0x00000000
        /*0574*/ 	.short	0x010a
        /*0576*/ 	.byte	0x07
	.zero		1


	//   ....[71]....
        /*0578*/ 	.word	0x00003c00
        /*057c*/ 	.word	0x00000000
        /*0580*/ 	.word	0x000000c0
        /*0584*/ 	.short	0x010a
        /*0586*/ 	.byte	0xff
	.zero		1


	//   ....[72]....
        /*0588*/ 	.word	0x00003cc0
        /*058c*/ 	.word	0x00000000
        /*0590*/ 	.word	0x00000000
        /*0594*/ 	.short	0x0101
        /*0596*/ 	.byte	0xff
	.zero		1


	//   ....[73]....
        /*0598*/ 	.word	0x00003fe0
        /*059c*/ 	.word	0x000000ff
        /*05a0*/ 	.word	0x000000b8
        /*05a4*/ 	.short	0x010a
        /*05a6*/ 	.byte	0x07
	.zero		1


	//   ....[74]....
        /*05a8*/ 	.word	0x000041d0
        /*05ac*/ 	.word	0x000000ff
        /*05b0*/ 	.word	0x00000090
        /*05b4*/ 	.short	0x010a
        /*05b6*/ 	.byte	0x07
	.zero		1


	//   ....[75]....
        /*05b8*/ 	.word	0x00004340
        /*05bc*/ 	.word	0x000000ff
        /*05c0*/ 	.word	0x00000070
        /*05c4*/ 	.short	0x010b
        /*05c6*/ 	.byte	0x07
	.zero		1


	//   ....[76]....
        /*05c8*/ 	.word	0x00004350
        /*05cc*/ 	.word	0x000000ff
        /*05d0*/ 	.word	0x00000000
        /*05d4*/ 	.short	0x0101
        /*05d6*/ 	.byte	0x08
	.zero		1


	//   ....[77]....
        /*05d8*/ 	.word	0x00004370
        /*05dc*/ 	.word	0x000000ff
        /*05e0*/ 	.word	0x00000098
        /*05e4*/ 	.short	0x010a
        /*05e6*/ 	.byte	0x07
	.zero		1


	//   ....[78]....
        /*05e8*/ 	.word	0x000044d0
        /*05ec*/ 	.word	0x000000ff
        /*05f0*/ 	.word	0x00000078
        /*05f4*/ 	.short	0x010b
        /*05f6*/ 	.byte	0x07
	.zero		1


	//   ....[79]....
        /*05f8*/ 	.word	0x000044e0
        /*05fc*/ 	.word	0x000000ff
        /*0600*/ 	.word	0x00000000
        /*0604*/ 	.short	0x0101
        /*0606*/ 	.byte	0x08
	.zero		1


	//   ....[80]....
        /*0608*/ 	.word	0x000044f0
        /*060c*/ 	.word	0x000000ff
        /*0610*/ 	.word	0x000000a0
        /*0614*/ 	.short	0x010a
        /*0616*/ 	.byte	0x07
	.zero		1


	//   ....[81]....
        /*0618*/ 	.word	0x00004690
        /*061c*/ 	.word	0x000000ff
        /*0620*/ 	.word	0x00000080
        /*0624*/ 	.short	0x010b
        /*0626*/ 	.byte	0x07
	.zero		1


	//   ....[82]....
        /*0628*/ 	.word	0x00004700
        /*062c*/ 	.word	0x000000ff
        /*0630*/ 	.word	0x00000000
        /*0634*/ 	.short	0x0101
        /*0636*/ 	.byte	0x08
	.zero		1


	//   ....[83]....
        /*0638*/ 	.word	0x00004730
        /*063c*/ 	.word	0x000000ff
        /*0640*/ 	.word	0x000000a8
        /*0644*/ 	.short	0x010a
        /*0646*/ 	.byte	0x07
	.zero		1


	//   ....[84]....
        /*0648*/ 	.word	0x00004940
        /*064c*/ 	.word	0x000000ff
        /*0650*/ 	.word	0x00000088
        /*0654*/ 	.short	0x010b
        /*0656*/ 	.byte	0x07
	.zero		1


	//   ....[85]....
        /*0658*/ 	.word	0x00004960
        /*065c*/ 	.word	0x000000ff
        /*0660*/ 	.word	0x00000000
        /*0664*/ 	.short	0x0101
        /*0666*/ 	.byte	0x0d
	.zero		1


	//   ....[86]....
        /*0668*/ 	.word	0x00004990
        /*066c*/ 	.word	0x000000ff
        /*0670*/ 	.word	0x00000090
        /*0674*/ 	.short	0x010a
        /*0676*/ 	.byte	0x07
	.zero		1


	//   ....[87]....
        /*0678*/ 	.word	0x000049b0
        /*067c*/ 	.word	0x000000ff
        /*0680*/ 	.word	0x00000098
        /*0684*/ 	.short	0x010a
        /*0686*/ 	.byte	0x07
	.zero		1


	//   ....[88]....
        /*0688*/ 	.word	0x000049d0
        /*068c*/ 	.word	0x000000ff
        /*0690*/ 	.word	0x000000a0
        /*0694*/ 	.short	0x010a
        /*0696*/ 	.byte	0x07
	.zero		1


	//   ....[89]....
        /*0698*/ 	.word	0x00004a10
        /*069c*/ 	.word	0x00000000
        /*06a0*/ 	.word	0x000000a8
        /*06a4*/ 	.short	0x010a
        /*06a6*/ 	.byte	0xff
	.zero		1


	//   ....[90]....
        /*06a8*/ 	.word	0x00004d40
        /*06ac*/ 	.word	0x00000000
        /*06b0*/ 	.word	0x000000c0
        /*06b4*/ 	.short	0x010a
        /*06b6*/ 	.byte	0xff
	.zero		1


	//   ....[91]....
        /*06b8*/ 	.word	0x00004e50
        /*06bc*/ 	.word	0x00000000
        /*06c0*/ 	.word	0x00000000
        /*06c4*/ 	.short	0x0101
        /*06c6*/ 	.byte	0xff
	.zero		1


	//   ....[92]....
        /*06c8*/ 	.word	0x000058b0
        /*06cc*/ 	.word	0x00000003
        /*06d0*/ 	.word	0x00000070
        /*06d4*/ 	.short	0x010a
        /*06d6*/ 	.byte	0xff
	.zero		1


	//   ....[93]....
        /*06d8*/ 	.word	0x000058f0
        /*06dc*/ 	.word	0x000000c1
        /*06e0*/ 	.word	0x000000e0
        /*06e4*/ 	.short	0x010a
        /*06e6*/ 	.byte	0xff
	.zero		1


	//   ....[94]....
        /*06e8*/ 	.word	0x00005a20
        /*06ec*/ 	.word	0x00000003
        /*06f0*/ 	.word	0x00000070
        /*06f4*/ 	.short	0x010a
        /*06f6*/ 	.byte	0xff
	.zero		1


	//   ....[95]....
        /*06f8*/ 	.word	0x00005b80
        /*06fc*/ 	.word	0x00000000
        /*0700*/ 	.word	0x00000000
        /*0704*/ 	.short	0x0101
        /*0706*/ 	.byte	0xff
	.zero		1


	//   ....[96]....
        /*0708*/ 	.word	0x00005be0
        /*070c*/ 	.word	0x000000c1
        /*0710*/ 	.word	0x000000e0
        /*0714*/ 	.short	0x010a
        /*0716*/ 	.byte	0xff
	.zero		1


	//   ....[97]....
        /*0718*/ 	.word	0x00006f90
        /*071c*/ 	.word	0x000000cc
        /*0720*/ 	.word	0x00000070
        /*0724*/ 	.short	0x010a
        /*0726*/ 	.byte	0xff
	.zero		1


	//   ....[98]....
        /*0728*/ 	.word	0x00007060
        /*072c*/ 	.word	0x000000cc
        /*0730*/ 	.word	0x00000070
        /*0734*/ 	.short	0x010a
        /*0736*/ 	.byte	0xff
	.zero		1


	//   ....[99]....
        /*0738*/ 	.word	0x000071a0
        /*073c*/ 	.word	0x00000003
        /*0740*/ 	.word	0x00000000
        /*0744*/ 	.short	0x0101
        /*0746*/ 	.byte	0xff
	.zero		1


	//   ....[100]....
        /*0748*/ 	.word	0x00008540
        /*074c*/ 	.word	0x00000000
        /*0750*/ 	.word	0x00000070
        /*0754*/ 	.short	0x010a
        /*0756*/ 	.byte	0xff
	.zero		1


	//   ....[101]....
        /*0758*/ 	.word	0x00008610
        /*075c*/ 	.word	0x00000000
        /*0760*/ 	.word	0x00000070
        /*0764*/ 	.short	0x010a
        /*0766*/ 	.byte	0xff
	.zero		1


	//   ....[102]....
        /*0768*/ 	.word	0x00008770
        /*076c*/ 	.word	0x00000000
        /*0770*/ 	.word	0x00000000
        /*0774*/ 	.short	0x0101
        /*0776*/ 	.byte	0xff
	.zero		1


	//   ....[103]....
        /*0778*/ 	.word	0x00009b20
        /*077c*/ 	.word	0x00000000
        /*0780*/ 	.word	0x00000070
        /*0784*/ 	.short	0x010a
        /*0786*/ 	.byte	0xff
	.zero		1


	//   ....[104]....
        /*0788*/ 	.word	0x00009bf0
        /*078c*/ 	.word	0x00000000
        /*0790*/ 	.word	0x00000070
        /*0794*/ 	.short	0x010a
        /*0796*/ 	.byte	0xff
	.zero		1


	//   ....[105]....
        /*0798*/ 	.word	0x00009d50
        /*079c*/ 	.word	0x00000000
        /*07a0*/ 	.word	0x00000000
        /*07a4*/ 	.short	0x0101
        /*07a6*/ 	.byte	0xff
	.zero		1


	//   ....[106]....
        /*07a8*/ 	.word	0x0000a240
        /*07ac*/ 	.word	0x000000ff
        /*07b0*/ 	.word	0x00000000
        /*07b4*/ 	.short	0x0101
        /*07b6*/ 	.byte	0x05
	.zero		1


	//   ....[107]....
        /*07b8*/ 	.word	0x0000b1c0
        /*07bc*/ 	.word	0x00000003
        /*07c0*/ 	.word	0x00000110
        /*07c4*/ 	.short	0x010a
        /*07c6*/ 	.byte	0xff
	.zero		1


	//   ....[108]....
        /*07c8*/ 	.word	0x0000b220
        /*07cc*/ 	.word	0x00000002
        /*07d0*/ 	.word	0x00000038
        /*07d4*/ 	.short	0x010a
        /*07d6*/ 	.byte	0xff
	.zero		1


	//   ....[109]....
        /*07d8*/ 	.word	0x0000b280
        /*07dc*/ 	.word	0x00000002
        /*07e0*/ 	.word	0x00000038
        /*07e4*/ 	.short	0x010a
        /*07e6*/ 	.byte	0xff
	.zero		1


	//   ....[110]....
        /*07e8*/ 	.word	0x0000b2d0
        /*07ec*/ 	.word	0x00000002
        /*07f0*/ 	.word	0x000000c0
        /*07f4*/ 	.short	0x010a
        /*07f6*/ 	.byte	0xff
	.zero		1


	//   ....[111]....
        /*07f8*/ 	.word	0x0000b330
        /*07fc*/ 	.word	0x00000000
        /*0800*/ 	.word	0x00000000
        /*0804*/ 	.short	0x010a
        /*0806*/ 	.byte	0xff
	.zero		1


	//   ....[112]....
        /*0808*/ 	.word	0x0000b390
        /*080c*/ 	.word	0x00000000
        /*0810*/ 	.word	0x00000000
        /*0814*/ 	.short	0x010a
        /*0816*/ 	.byte	0xff
	.zero		1


	//   ....[113]....
        /*0818*/ 	.word	0x0000b3f0
        /*081c*/ 	.word	0x00000000
        /*0820*/ 	.word	0x00000000
        /*0824*/ 	.short	0x010a
        /*0826*/ 	.byte	0xff
	.zero		1


	//   ....[114]....
        /*0828*/ 	.word	0x0000b450
        /*082c*/ 	.word	0x00000000
        /*0830*/ 	.word	0x00000000
        /*0834*/ 	.short	0x010a
        /*0836*/ 	.byte	0xff
	.zero		1


	//   ....[115]....
        /*0838*/ 	.word	0x0000b4b0
        /*083c*/ 	.word	0x00000000
        /*0840*/ 	.word	0x00000000
        /*0844*/ 	.short	0x010a
        /*0846*/ 	.byte	0xff
	.zero		1


	//   ....[116]....
        /*0848*/ 	.word	0x0000b510
        /*084c*/ 	.word	0x00000000
        /*0850*/ 	.word	0x00000000
        /*0854*/ 	.short	0x010a
        /*0856*/ 	.byte	0xff
	.zero		1


	//   ....[117]....
        /*0858*/ 	.word	0x0000b560
        /*085c*/ 	.word	0x00000000
        /*0860*/ 	.word	0x00000100
        /*0864*/ 	.short	0x010a
        /*0866*/ 	.byte	0xff
	.zero		1


	//   ....[118]....
        /*0868*/ 	.word	0x0000b5c0
        /*086c*/ 	.word	0x00000000
        /*0870*/ 	.word	0x000000d0
        /*0874*/ 	.short	0x010a
        /*0876*/ 	.byte	0xff
	.zero		1


	//   ....[119]....
        /*0878*/ 	.word	0x0000b610
        /*087c*/ 	.word	0x00000000
        /*0880*/ 	.word	0x000000c0
        /*0884*/ 	.short	0x010a
        /*0886*/ 	.byte	0xff
	.zero		1


	//   ....[120]....
        /*0888*/ 	.word	0x0000b670
        /*088c*/ 	.word	0x00000000
        /*0890*/ 	.word	0x000000d0
        /*0894*/ 	.short	0x010a
        /*0896*/ 	.byte	0xff
	.zero		1


	//   ....[121]....
        /*0898*/ 	.word	0x0000b6c0
        /*089c*/ 	.word	0x00000000
        /*08a0*/ 	.word	0x000000c0
        /*08a4*/ 	.short	0x010a
        /*08a6*/ 	.byte	0xff
	.zero		1


	//   ....[122]....
        /*08a8*/ 	.word	0x0000b720
        /*08ac*/ 	.word	0x00000003
        /*08b0*/ 	.word	0x000000f0
        /*08b4*/ 	.short	0x010a
        /*08b6*/ 	.byte	0xff
	.zero		1


	//   ....[123]....
        /*08b8*/ 	.word	0x0000b780
        /*08bc*/ 	.word	0x00000000
        /*08c0*/ 	.word	0x00000000
        /*08c4*/ 	.short	0x010a
        /*08c6*/ 	.byte	0xff
	.zero		1


	//   ....[124]....
        /*08c8*/ 	.word	0x0000b7e0
        /*08cc*/ 	.word	0x00000000
        /*08d0*/ 	.word	0x00000000
        /*08d4*/ 	.short	0x010a
        /*08d6*/ 	.byte	0xff
	.zero		1


	//   ....[125]....
        /*08d8*/ 	.word	0x0000b840
        /*08dc*/ 	.word	0x00000000
        /*08e0*/ 	.word	0x00000000
        /*08e4*/ 	.short	0x010a
        /*08e6*/ 	.byte	0xff
	.zero		1


	//   ....[126]....
        /*08e8*/ 	.word	0x0000b890
        /*08ec*/ 	.word	0x00000000
        /*08f0*/ 	.word	0x000000c0
        /*08f4*/ 	.short	0x010a
        /*08f6*/ 	.byte	0xff
	.zero		1


	//   ....[127]....
        /*08f8*/ 	.word	0x0000b8f0
        /*08fc*/ 	.word	0x00000000
        /*0900*/ 	.word	0x000000b8
        /*0904*/ 	.short	0x010a
        /*0906*/ 	.byte	0xff
	.zero		1


	//   ....[128]....
        /*0908*/ 	.word	0x0000b950
        /*090c*/ 	.word	0x00000003
        /*0910*/ 	.word	0x00000090
        /*0914*/ 	.short	0x010a
        /*0916*/ 	.byte	0xff
	.zero		1


	//   ....[129]....
        /*0918*/ 	.word	0x0000b9b0
        /*091c*/ 	.word	0x00000003
        /*0920*/ 	.word	0x00000098
        /*0924*/ 	.short	0x010a
        /*0926*/ 	.byte	0xff
	.zero		1


	//   ....[130]....
        /*0928*/ 	.word	0x0000ba10
        /*092c*/ 	.word	0x00000003
        /*0930*/ 	.word	0x000000a0
        /*0934*/ 	.short	0x010a
        /*0936*/ 	.byte	0xff
	.zero		1


	//   ....[131]....
        /*0938*/ 	.word	0x0000ba70
        /*093c*/ 	.word	0x00000003
        /*0940*/ 	.word	0x000000a8
        /*0944*/ 	.short	0x010a
        /*0946*/ 	.byte	0xff
	.zero		1


	//   ....[132]....
        /*0948*/ 	.word	0x0000bad0
        /*094c*/ 	.word	0x00000000
        /*0950*/ 	.word	0x00000090
        /*0954*/ 	.short	0x010a
        /*0956*/ 	.byte	0xff
	.zero		1


	//   ....[133]....
        /*0958*/ 	.word	0x0000bb30
        /*095c*/ 	.word	0x00000000
        /*0960*/ 	.word	0x00000098
        /*0964*/ 	.short	0x010a
        /*0966*/ 	.byte	0xff
	.zero		1


	//   ....[134]....
        /*0968*/ 	.word	0x0000bb90
        /*096c*/ 	.word	0x00000000
        /*0970*/ 	.word	0x000000a0
        /*0974*/ 	.short	0x010a
        /*0976*/ 	.byte	0xff
	.zero		1


	//   ....[135]....
        /*0978*/ 	.word	0x0000bbe0
        /*097c*/ 	.word	0x00000000
        /*0980*/ 	.word	0x000000c0
        /*0984*/ 	.short	0x010a
        /*0986*/ 	.byte	0xff
	.zero		1


	//   ....[136]....
        /*0988*/ 	.word	0x0000bc30
        /*098c*/ 	.word	0x00000003
        /*0990*/ 	.word	0x00000070
        /*0994*/ 	.short	0x010a
        /*0996*/ 	.byte	0xff
	.zero		1


	//   ....[137]....
        /*0998*/ 	.word	0x0000bc80
        /*099c*/ 	.word	0x000000c1
        /*09a0*/ 	.word	0x000000e0
        /*09a4*/ 	.short	0x010a
        /*09a6*/ 	.byte	0xff
	.zero		1


	//   ....[138]....
        /*09a8*/ 	.word	0x0000bcd0
        /*09ac*/ 	.word	0x000000cc
        /*09b0*/ 	.word	0x00000070
        /*09b4*/ 	.short	0x010a
        /*09b6*/ 	.byte	0xff
	.zero		1


	//   ....[139]....
        /*09b8*/ 	.word	0x0000bd20
        /*09bc*/ 	.word	0x00000000
        /*09c0*/ 	.word	0x00000070
        /*09c4*/ 	.short	0x010a
        /*09c6*/ 	.byte	0xff
	.zero		1


	//   ....[140]....
        /*09c8*/ 	.word	0x0000bd70
        /*09cc*/ 	.word	0x00000000
        /*09d0*/ 	.word	0x00000070
        /*09d4*/ 	.short	0x010a
        /*09d6*/ 	.byte	0xff
	.zero		1


	//----- nvinfo : EIATTR_NUM_MBARRIERS
	.align		4
.L_48:
        /*09d8*/ 	.byte	0x03, 0x38
        /*09da*/ 	.short	0x0024


	//----- nvinfo : EIATTR_EXIT_INSTR_OFFSETS
	.align		4
        /*09dc*/ 	.byte	0x04, 0x1c
        /*09de*/ 	.short	(.L_50 - .L_49)


	//   ....[0]....
.L_49:
        /*09e0*/ 	.word	0x00002790


	//   ....[1]....
        /*09e4*/ 	.word	0x00002c80


	//   ....[2]....
        /*09e8*/ 	.word	0x00002ce0


	//   ....[3]....
        /*09ec*/ 	.word	0x000039e0


	//   ....[4]....
        /*09f0*/ 	.word	0x00004a40


	//   ....[5]....
        /*09f4*/ 	.word	0x00004a80


	//   ....[6]....
        /*09f8*/ 	.word	0x0000b1b0


	//----- nvinfo : EIATTR_MAX_THREADS
	.align		4
.L_50:
        /*09fc*/ 	.byte	0x04, 0x05
        /*09fe*/ 	.short	(.L_52 - .L_51)
.L_51:
        /*0a00*/ 	.word	0x00000100
        /*0a04*/ 	.word	0x00000001
        /*0a08*/ 	.word	0x00000001


	//----- nvinfo : EIATTR_CRS_STACK_SIZE
	.align		4
.L_52:
        /*0a0c*/ 	.byte	0x04, 0x1e
        /*0a0e*/ 	.short	(.L_54 - .L_53)
.L_53:
        /*0a10*/ 	.word	0x00000000


	//----- nvinfo : EIATTR_CBANK_PARAM_SIZE
	.align		4
.L_54:
        /*0a14*/ 	.byte	0x03, 0x19
        /*0a16*/ 	.short	0x0800


	//----- nvinfo : EIATTR_PARAM_CBANK
	.align		4
        /*0a18*/ 	.byte	0x04, 0x0a
        /*0a1a*/ 	.short	(.L_56 - .L_55)
	.align		4
.L_55:
        /*0a1c*/ 	.word	index@(.nv.constant0._ZN7cutlass13device_kernelINS_4gemm6kernel13GemmUniversalIN4cute5tupleIJiiiiEEENS1_10collective13CollectiveMmaINS1_35MainloopSm100TmaUmmaWarpSpecializedILi7ELi2ELi2ENS5_IJNS4_1CILi1EEESB_SB_EEEEENS5_IJNSA_ILi128EEENSA_ILi256EEENSA_ILi64EEEEEENS_12float_e5m2_tENS5_IJlSB_lEEESI_NS5_IJSB_llEEENS4_8TiledMMAINS4_8MMA_AtomIJNS4_10MMA_TraitsINS4_19SM100_MMA_F8F6F4_SSEJSI_SI_fSE_SF_NS4_17integral_constantINS4_4UMMA5MajorELSR_0EEENSP_ISR_LSR_1EEENSP_INSQ_7ScaleInELSU_0EEESV_EEEEEENS4_6LayoutISC_NS5_IJNSA_ILi0EEESZ_SZ_EEEEENS5_IJNS4_10UnderscoreES12_S12_EEEEENS4_13SM90_TMA_LOADENS4_14ComposedLayoutINS4_7SwizzleILi2ELi4ELi3EEENS4_18smem_ptr_flag_bitsILi8EEENSY_INS5_IJNSA_ILi8EEESG_EEENS5_IJSG_SB_EEEEEEEvNS4_8identityES15_NS16_INS17_ILi3ELi4ELi3EEES1A_NSY_INS5_IJSE_S1B_EEENS5_IJSB_SE_EEEEEEEvS1G_EENS_8epilogue10collective18CollectiveEpilogueINS1N_23Sm100TmaWarpSpecializedILi4ELi2ELi64ELb0ELb0EEEJSH_NS5_IJNSY_ISE_SB_EENSY_ISG_SB_EEEEESI_SJ_SI_SJ_NS1N_6fusion15FusionCallbacksIS1R_NS1V_17LinearCombinationISI_fSI_fLNS_15FloatRoundStyleE2EEESH_S1U_JEEENS4_5SM1004TMEM4LOAD26SM100_TMEM_LOAD_32dp32b64xES15_S1F_NS4_39AutoVectorizingCopyWithAssumedAlignmentILi128EEENS4_14SM90_TMA_STOREES1F_S26_S26_EEEvvEEEEvNT_6ParamsE)
        /*0a20*/ 	.short	0x0380
        /*0a22*/ 	.short	0x0800


	//----- nvinfo : EIATTR_SW_WAR
	.align		4
.L_56:
        /*0a24*/ 	.byte	0x04, 0x36
        /*0a26*/ 	.short	(.L_58 - .L_57)
.L_57:
        /*0a28*/ 	.word	0x00000008
.L_58:


//--------------------- .nv.callgraph             --------------------------
	.section	.nv.callgraph,"",@"SHT_CUDA_CALLGRAPH"
	.align	4
	.sectionentsize	8
	.align		4
        /*0000*/ 	.word	0x00000000
	.align		4
        /*0004*/ 	.word	0xffffffff
	.align		4
        /*0008*/ 	.word	index@(_ZN7cutlass13device_kernelINS_4gemm6kernel13GemmUniversalIN4cute5tupleIJiiiiEEENS1_10collective13CollectiveMmaINS1_35MainloopSm100TmaUmmaWarpSpecializedILi7ELi2ELi2ENS5_IJNS4_1CILi1EEESB_SB_EEEEENS5_IJNSA_ILi128EEENSA_ILi256EEENSA_ILi64EEEEEENS_12float_e5m2_tENS5_IJlSB_lEEESI_NS5_IJSB_llEEENS4_8TiledMMAINS4_8MMA_AtomIJNS4_10MMA_TraitsINS4_19SM100_MMA_F8F6F4_SSEJSI_SI_fSE_SF_NS4_17integral_constantINS4_4UMMA5MajorELSR_0EEENSP_ISR_LSR_1EEENSP_INSQ_7ScaleInELSU_0EEESV_EEEEEENS4_6LayoutISC_NS5_IJNSA_ILi0EEESZ_SZ_EEEEENS5_IJNS4_10UnderscoreES12_S12_EEEEENS4_13SM90_TMA_LOADENS4_14ComposedLayoutINS4_7SwizzleILi2ELi4ELi3EEENS4_18smem_ptr_flag_bitsILi8EEENSY_INS5_IJNSA_ILi8EEESG_EEENS5_IJSG_SB_EEEEEEEvNS4_8identityES15_NS16_INS17_ILi3ELi4ELi3EEES1A_NSY_INS5_IJSE_S1B_EEENS5_IJSB_SE_EEEEEEEvS1G_EENS_8epilogue10collective18CollectiveEpilogueINS1N_23Sm100TmaWarpSpecializedILi4ELi2ELi64ELb0ELb0EEEJSH_NS5_IJNSY_ISE_SB_EENSY_ISG_SB_EEEEESI_SJ_SI_SJ_NS1N_6fusion15FusionCallbacksIS1R_NS1V_17LinearCombinationISI_fSI_fLNS_15FloatRoundStyleE2EEESH_S1U_JEEENS4_5SM1004TMEM4LOAD26SM100_TMEM_LOAD_32dp32b64xES15_S1F_NS4_39AutoVectorizingCopyWithAssumedAlignmentILi128EEENS4_14SM90_TMA_STOREES1F_S26_S26_EEEvvEEEEvNT_6ParamsE)
	.align		4
        /*000c*/ 	.word	index@(__assertfail)
	.align		4
        /*0010*/ 	.word	0x00000000
	.align		4
        /*0014*/ 	.word	0xfffffffe
	.align		4
        /*0018*/ 	.word	0x00000000
	.align		4
        /*001c*/ 	.word	0xfffffffd
	.align		4
        /*0020*/ 	.word	0x00000000
	.align		4
        /*0024*/ 	.word	0xfffffffc


//--------------------- .nv.constant4             --------------------------
	.section	.nv.constant4,"a",@progbits
	.align	8
	.align		8
.nv.constant4:
        /*0000*/ 	.dword	__assertfail
	.align		8
        /*0008*/ 	.dword	__unnamed_1
	.align		8
        /*0010*/ 	.dword	__unnamed_2
	.align		8
        /*0018*/ 	.dword	__unnamed_3
	.align		8
        /*0020*/ 	.dword	_ZN40_INTERNAL_1494f2bc_4_k_cu_00e403ab_356234cuda3std3__45__cpo5beginE
	.align		8
        /*0028*/ 	.dword	_ZN40_INTERNAL_1494f2bc_4_k_cu_00e403ab_356234cuda3std3__45__cpo3endE
	.align		8
        /*0030*/ 	.dword	_ZN40_INTERNAL_1494f2bc_4_k_cu_00e403ab_356234cuda3std3__45__cpo6cbeginE
	.align		8
        /*0038*/ 	.dword	_ZN40_INTERNAL_1494f2bc_4_k_cu_00e403ab_356234cuda3std3__45__cpo4cendE
	.align		8
        /*0040*/ 	.dword	_ZN40_INTERNAL_1494f2bc_4_k_cu_00e403ab_356234cuda3std3__442_GLOBAL__N__1494f2bc_4_k_cu_00e403ab_356236ignoreE
	.align		8
        /*0048*/ 	.dword	_ZN40_INTERNAL_1494f2bc_4_k_cu_00e403ab_356234cuda3std3__419piecewise_constructE
	.align		8
        /*0050*/ 	.dword	_ZN40_INTERNAL_1494f2bc_4_k_cu_00e403ab_356234cuda3std3__48in_placeE
	.align		8
        /*0058*/ 	.dword	_ZN40_INTERNAL_1494f2bc_4_k_cu_00e403ab_356234cuda3std6ranges3__45__cpo4swapE
	.align		8
        /*0060*/ 	.dword	_ZN40_INTERNAL_1494f2bc_4_k_cu_00e403ab_356234cuda3std6ranges3__45__cpo9iter_moveE
	.align		8
        /*0068*/ 	.dword	_ZN40_INTERNAL_1494f2bc_4_k_cu_00e403ab_356234cute7productE
	.align		8
        /*0070*/ 	.dword	_ZN40_INTERNAL_1494f2bc_4_k_cu_00e403ab_356234cute1_E
	.align		8
        /*0078*/ 	.dword	$str$25
	.align		8
        /*0080*/ 	.dword	$str$26
	.align		8
        /*0088*/ 	.dword	$str$27
	.align		8
        /*0090*/ 	.dword	$str$28


//--------------------- .text._ZN7cutlass13device_kernelINS_4gemm6kernel13GemmUniversalIN4cute5tupleIJiiiiEEENS1_10collective13CollectiveMmaINS1_35MainloopSm100TmaUmmaWarpSpecializedILi7ELi2ELi2ENS5_IJNS4_1CILi1EEESB_SB_EEEEENS5_IJNSA_ILi128EEENSA_ILi256EEENSA_ILi64EEEEEENS_12float_e5m2_tENS5_IJlSB_lEEESI_NS5_IJSB_llEEENS4_8TiledMMAINS4_8MMA_AtomIJNS4_10MMA_TraitsINS4_19SM100_MMA_F8F6F4_SSEJSI_SI_fSE_SF_NS4_17integral_constantINS4_4UMMA5MajorELSR_0EEENSP_ISR_LSR_1EEENSP_INSQ_7ScaleInELSU_0EEESV_EEEEEENS4_6LayoutISC_NS5_IJNSA_ILi0EEESZ_SZ_EEEEENS5_IJNS4_10UnderscoreES12_S12_EEEEENS4_13SM90_TMA_LOADENS4_14ComposedLayoutINS4_7SwizzleILi2ELi4ELi3EEENS4_18smem_ptr_flag_bitsILi8EEENSY_INS5_IJNSA_ILi8EEESG_EEENS5_IJSG_SB_EEEEEEEvNS4_8identityES15_NS16_INS17_ILi3ELi4ELi3EEES1A_NSY_INS5_IJSE_S1B_EEENS5_IJSB_SE_EEEEEEEvS1G_EENS_8epilogue10collective18CollectiveEpilogueINS1N_23Sm100TmaWarpSpecializedILi4ELi2ELi64ELb0ELb0EEEJSH_NS5_IJNSY_ISE_SB_EENSY_ISG_SB_EEEEESI_SJ_SI_SJ_NS1N_6fusion15FusionCallbacksIS1R_NS1V_17LinearCombinationISI_fSI_fLNS_15FloatRoundStyleE2EEESH_S1U_JEEENS4_5SM1004TMEM4LOAD26SM100_TMEM_LOAD_32dp32b64xES15_S1F_NS4_39AutoVectorizingCopyWithAssumedAlignmentILi128EEENS4_14SM90_TMA_STOREES1F_S26_S26_EEEvvEEEEvNT_6ParamsE --------------------------
	.section	.text._ZN7cutlass13device_kernelINS_4gemm6kernel13GemmUniversalIN4cute5tupleIJiiiiEEENS1_10collective13CollectiveMmaINS1_35MainloopSm100TmaUmmaWarpSpecializedILi7ELi2ELi2ENS5_IJNS4_1CILi1EEESB_SB_EEEEENS5_IJNSA_ILi128EEENSA_ILi256EEENSA_ILi64EEEEEENS_12float_e5m2_tENS5_IJlSB_lEEESI_NS5_IJSB_llEEENS4_8TiledMMAINS4_8MMA_AtomIJNS4_10MMA_TraitsINS4_19SM100_MMA_F8F6F4_SSEJSI_SI_fSE_SF_NS4_17integral_constantINS4_4UMMA5MajorELSR_0EEENSP_ISR_LSR_1EEENSP_INSQ_7ScaleInELSU_0EEESV_EEEEEENS4_6LayoutISC_NS5_IJNSA_ILi0EEESZ_SZ_EEEEENS5_IJNS4_10UnderscoreES12_S12_EEEEENS4_13SM90_TMA_LOADENS4_14ComposedLayoutINS4_7SwizzleILi2ELi4ELi3EEENS4_18smem_ptr_flag_bitsILi8EEENSY_INS5_IJNSA_ILi8EEESG_EEENS5_IJSG_SB_EEEEEEEvNS4_8identityES15_NS16_INS17_ILi3ELi4ELi3EEES1A_NSY_INS5_IJSE_S1B_EEENS5_IJSB_SE_EEEEEEEvS1G_EENS_8epilogue10collective18CollectiveEpilogueINS1N_23Sm100TmaWarpSpecializedILi4ELi2ELi64ELb0ELb0EEEJSH_NS5_IJNSY_ISE_SB_EENSY_ISG_SB_EEEEESI_SJ_SI_SJ_NS1N_6fusion15FusionCallbacksIS1R_NS1V_17LinearCombinationISI_fSI_fLNS_15FloatRoundStyleE2EEESH_S1U_JEEENS4_5SM1004TMEM4LOAD26SM100_TMEM_LOAD_32dp32b64xES15_S1F_NS4_39AutoVectorizingCopyWithAssumedAlignmentILi128EEENS4_14SM90_TMA_STOREES1F_S26_S26_EEEvvEEEEvNT_6ParamsE,"ax",@progbits
	.align	128
.text._ZN7cutlass13device_kernelINS_4gemm6kernel13GemmUniversalIN4cute5tupleIJiiiiEEENS1_10collective13CollectiveMmaINS1_35MainloopSm100TmaUmmaWarpSpecializedILi7ELi2ELi2ENS5_IJNS4_1CILi1EEESB_SB_EEEEENS5_IJNSA_ILi128EEENSA_ILi256EEENSA_ILi64EEEEEENS_12float_e5m2_tENS5_IJlSB_lEEESI_NS5_IJSB_llEEENS4_8TiledMMAINS4_8MMA_AtomIJNS4_10MMA_TraitsINS4_19SM100_MMA_F8F6F4_SSEJSI_SI_fSE_SF_NS4_17integral_constantINS4_4UMMA5MajorELSR_0EEENSP_ISR_LSR_1EEENSP_INSQ_7ScaleInELSU_0EEESV_EEEEEENS4_6LayoutISC_NS5_IJNSA_ILi0EEESZ_SZ_EEEEENS5_IJNS4_10UnderscoreES12_S12_EEEEENS4_13SM90_TMA_LOADENS4_14ComposedLayoutINS4_7SwizzleILi2ELi4ELi3EEENS4_18smem_ptr_flag_bitsILi8EEENSY_INS5_IJNSA_ILi8EEESG_EEENS5_IJSG_SB_EEEEEEEvNS4_8identityES15_NS16_INS17_ILi3ELi4ELi3EEES1A_NSY_INS5_IJSE_S1B_EEENS5_IJSB_SE_EEEEEEEvS1G_EENS_8epilogue10collective18CollectiveEpilogueINS1N_23Sm100TmaWarpSpecializedILi4ELi2ELi64ELb0ELb0EEEJSH_NS5_IJNSY_ISE_SB_EENSY_ISG_SB_EEEEESI_SJ_SI_SJ_NS1N_6fusion15FusionCallbacksIS1R_NS1V_17LinearCombinationISI_fSI_fLNS_15FloatRoundStyleE2EEESH_S1U_JEEENS4_5SM1004TMEM4LOAD26SM100_TMEM_LOAD_32dp32b64xES15_S1F_NS4_39AutoVectorizingCopyWithAssumedAlignmentILi128EEENS4_14SM90_TMA_STOREES1F_S26_S26_EEEvvEEEEvNT_6ParamsE:
        .type           _ZN7cutlass13device_kernelINS_4gemm6kernel13GemmUniversalIN4cute5tupleIJiiiiEEENS1_10collective13CollectiveMmaINS1_35MainloopSm100TmaUmmaWarpSpecializedILi7ELi2ELi2ENS5_IJNS4_1CILi1EEESB_SB_EEEEENS5_IJNSA_ILi128EEENSA_ILi256EEENSA_ILi64EEEEEENS_12float_e5m2_tENS5_IJlSB_lEEESI_NS5_IJSB_llEEENS4_8TiledMMAINS4_8MMA_AtomIJNS4_10MMA_TraitsINS4_19SM100_MMA_F8F6F4_SSEJSI_SI_fSE_SF_NS4_17integral_constantINS4_4UMMA5MajorELSR_0EEENSP_ISR_LSR_1EEENSP_INSQ_7ScaleInELSU_0EEESV_EEEEEENS4_6LayoutISC_NS5_IJNSA_ILi0EEESZ_SZ_EEEEENS5_IJNS4_10UnderscoreES12_S12_EEEEENS4_13SM90_TMA_LOADENS4_14ComposedLayoutINS4_7SwizzleILi2ELi4ELi3EEENS4_18smem_ptr_flag_bitsILi8EEENSY_INS5_IJNSA_ILi8EEESG_EEENS5_IJSG_SB_EEEEEEEvNS4_8identityES15_NS16_INS17_ILi3ELi4ELi3EEES1A_NSY_INS5_IJSE_S1B_EEENS5_IJSB_SE_EEEEEEEvS1G_EENS_8epilogue10collective18CollectiveEpilogueINS1N_23Sm100TmaWarpSpecializedILi4ELi2ELi64ELb0ELb0EEEJSH_NS5_IJNSY_ISE_SB_EENSY_ISG_SB_EEEEESI_SJ_SI_SJ_NS1N_6fusion15FusionCallbacksIS1R_NS1V_17LinearCombinationISI_fSI_fLNS_15FloatRoundStyleE2EEESH_S1U_JEEENS4_5SM1004TMEM4LOAD26SM100_TMEM_LOAD_32dp32b64xES15_S1F_NS4_39AutoVectorizingCopyWithAssumedAlignmentILi128EEENS4_14SM90_TMA_STOREES1F_S26_S26_EEEvvEEEEvNT_6ParamsE,@function
        .size           _ZN7cutlass13device_kernelINS_4gemm6kernel13GemmUniversalIN4cute5tupleIJiiiiEEENS1_10collective13CollectiveMmaINS1_35MainloopSm100TmaUmmaWarpSpecializedILi7ELi2ELi2ENS5_IJNS4_1CILi1EEESB_SB_EEEEENS5_IJNSA_ILi128EEENSA_ILi256EEENSA_ILi64EEEEEENS_12float_e5m2_tENS5_IJlSB_lEEESI_NS5_IJSB_llEEENS4_8TiledMMAINS4_8MMA_AtomIJNS4_10MMA_TraitsINS4_19SM100_MMA_F8F6F4_SSEJSI_SI_fSE_SF_NS4_17integral_constantINS4_4UMMA5MajorELSR_0EEENSP_ISR_LSR_1EEENSP_INSQ_7ScaleInELSU_0EEESV_EEEEEENS4_6LayoutISC_NS5_IJNSA_ILi0EEESZ_SZ_EEEEENS5_IJNS4_10UnderscoreES12_S12_EEEEENS4_13SM90_TMA_LOADENS4_14ComposedLayoutINS4_7SwizzleILi2ELi4ELi3EEENS4_18smem_ptr_flag_bitsILi8EEENSY_INS5_IJNSA_ILi8EEESG_EEENS5_IJSG_SB_EEEEEEEvNS4_8identityES15_NS16_INS17_ILi3ELi4ELi3EEES1A_NSY_INS5_IJSE_S1B_EEENS5_IJSB_SE_EEEEEEEvS1G_EENS_8epilogue10collective18CollectiveEpilogueINS1N_23Sm100TmaWarpSpecializedILi4ELi2ELi64ELb0ELb0EEEJSH_NS5_IJNSY_ISE_SB_EENSY_ISG_SB_EEEEESI_SJ_SI_SJ_NS1N_6fusion15FusionCallbacksIS1R_NS1V_17LinearCombinationISI_fSI_fLNS_15FloatRoundStyleE2EEESH_S1U_JEEENS4_5SM1004TMEM4LOAD26SM100_TMEM_LOAD_32dp32b64xES15_S1F_NS4_39AutoVectorizingCopyWithAssumedAlignmentILi128EEENS4_14SM90_TMA_STOREES1F_S26_S26_EEEvvEEEEvNT_6ParamsE,(.L_x_176 - _ZN7cutlass13device_kernelINS_4gemm6kernel13GemmUniversalIN4cute5tupleIJiiiiEEENS1_10collective13CollectiveMmaINS1_35MainloopSm100TmaUmmaWarpSpecializedILi7ELi2ELi2ENS5_IJNS4_1CILi1EEESB_SB_EEEEENS5_IJNSA_ILi128EEENSA_ILi256EEENSA_ILi64EEEEEENS_12float_e5m2_tENS5_IJlSB_lEEESI_NS5_IJSB_llEEENS4_8TiledMMAINS4_8MMA_AtomIJNS4_10MMA_TraitsINS4_19SM100_MMA_F8F6F4_SSEJSI_SI_fSE_SF_NS4_17integral_constantINS4_4UMMA5MajorELSR_0EEENSP_ISR_LSR_1EEENSP_INSQ_7ScaleInELSU_0EEESV_EEEEEENS4_6LayoutISC_NS5_IJNSA_ILi0EEESZ_SZ_EEEEENS5_IJNS4_10UnderscoreES12_S12_EEEEENS4_13SM90_TMA_LOADENS4_14ComposedLayoutINS4_7SwizzleILi2ELi4ELi3EEENS4_18smem_ptr_flag_bitsILi8EEENSY_INS5_IJNSA_ILi8EEESG_EEENS5_IJSG_SB_EEEEEEEvNS4_8identityES15_NS16_INS17_ILi3ELi4ELi3EEES1A_NSY_INS5_IJSE_S1B_EEENS5_IJSB_SE_EEEEEEEvS1G_EENS_8epilogue10collective18CollectiveEpilogueINS1N_23Sm100TmaWarpSpecializedILi4ELi2ELi64ELb0ELb0EEEJSH_NS5_IJNSY_ISE_SB_EENSY_ISG_SB_EEEEESI_SJ_SI_SJ_NS1N_6fusion15FusionCallbacksIS1R_NS1V_17LinearCombinationISI_fSI_fLNS_15FloatRoundStyleE2EEESH_S1U_JEEENS4_5SM1004TMEM4LOAD26SM100_TMEM_LOAD_32dp32b64xES15_S1F_NS4_39AutoVectorizingCopyWithAssumedAlignmentILi128EEENS4_14SM90_TMA_STOREES1F_S26_S26_EEEvvEEEEvNT_6ParamsE)
        .other          _ZN7cutlass13device_kernelINS_4gemm6kernel13GemmUniversalIN4cute5tupleIJiiiiEEENS1_10collective13CollectiveMmaINS1_35MainloopSm100TmaUmmaWarpSpecializedILi7ELi2ELi2ENS5_IJNS4_1CILi1EEESB_SB_EEEEENS5_IJNSA_ILi128EEENSA_ILi256EEENSA_ILi64EEEEEENS_12float_e5m2_tENS5_IJlSB_lEEESI_NS5_IJSB_llEEENS4_8TiledMMAINS4_8MMA_AtomIJNS4_10MMA_TraitsINS4_19SM100_MMA_F8F6F4_SSEJSI_SI_fSE_SF_NS4_17integral_constantINS4_4UMMA5MajorELSR_0EEENSP_ISR_LSR_1EEENSP_INSQ_7ScaleInELSU_0EEESV_EEEEEENS4_6LayoutISC_NS5_IJNSA_ILi0EEESZ_SZ_EEEEENS5_IJNS4_10UnderscoreES12_S12_EEEEENS4_13SM90_TMA_LOADENS4_14ComposedLayoutINS4_7SwizzleILi2ELi4ELi3EEENS4_18smem_ptr_flag_bitsILi8EEENSY_INS5_IJNSA_ILi8EEESG_EEENS5_IJSG_SB_EEEEEEEvNS4_8identityES15_NS16_INS17_ILi3ELi4ELi3EEES1A_NSY_INS5_IJSE_S1B_EEENS5_IJSB_SE_EEEEEEEvS1G_EENS_8epilogue10collective18CollectiveEpilogueINS1N_23Sm100TmaWarpSpecializedILi4ELi2ELi64ELb0ELb0EEEJSH_NS5_IJNSY_ISE_SB_EENSY_ISG_SB_EEEEESI_SJ_SI_SJ_NS1N_6fusion15FusionCallbacksIS1R_NS1V_17LinearCombinationISI_fSI_fLNS_15FloatRoundStyleE2EEESH_S1U_JEEENS4_5SM1004TMEM4LOAD26SM100_TMEM_LOAD_32dp32b64xES15_S1F_NS4_39AutoVectorizingCopyWithAssumedAlignmentILi128EEENS4_14SM90_TMA_STOREES1F_S26_S26_EEEvvEEEEvNT_6ParamsE,@"STO_CUDA_ENTRY STV_DEFAULT"
_ZN7cutlass13device_kernelINS_4gemm6kernel13GemmUniversalIN4cute5tupleIJiiiiEEENS1_10collective13CollectiveMmaINS1_35MainloopSm100TmaUmmaWarpSpecializedILi7ELi2ELi2ENS5_IJNS4_1CILi1EEESB_SB_EEEEENS5_IJNSA_ILi128EEENSA_ILi256EEENSA_ILi64EEEEEENS_12float_e5m2_tENS5_IJlSB_lEEESI_NS5_IJSB_llEEENS4_8TiledMMAINS4_8MMA_AtomIJNS4_10MMA_TraitsINS4_19SM100_MMA_F8F6F4_SSEJSI_SI_fSE_SF_NS4_17integral_constantINS4_4UMMA5MajorELSR_0EEENSP_ISR_LSR_1EEENSP_INSQ_7ScaleInELSU_0EEESV_EEEEEENS4_6LayoutISC_NS5_IJNSA_ILi0EEESZ_SZ_EEEEENS5_IJNS4_10UnderscoreES12_S12_EEEEENS4_13SM90_TMA_LOADENS4_14ComposedLayoutINS4_7SwizzleILi2ELi4ELi3EEENS4_18smem_ptr_flag_bitsILi8EEENSY_INS5_IJNSA_ILi8EEESG_EEENS5_IJSG_SB_EEEEEEEvNS4_8identityES15_NS16_INS17_ILi3ELi4ELi3EEES1A_NSY_INS5_IJSE_S1B_EEENS5_IJSB_SE_EEEEEEEvS1G_EENS_8epilogue10collective18CollectiveEpilogueINS1N_23Sm100TmaWarpSpecializedILi4ELi2ELi64ELb0ELb0EEEJSH_NS5_IJNSY_ISE_SB_EENSY_ISG_SB_EEEEESI_SJ_SI_SJ_NS1N_6fusion15FusionCallbacksIS1R_NS1V_17LinearCombinationISI_fSI_fLNS_15FloatRoundStyleE2EEESH_S1U_JEEENS4_5SM1004TMEM4LOAD26SM100_TMEM_LOAD_32dp32b64xES15_S1F_NS4_39AutoVectorizingCopyWithAssumedAlignmentILi128EEENS4_14SM90_TMA_STOREES1F_S26_S26_EEEvvEEEEvNT_6ParamsE:
[----:B------:R-:W1:Y:S01]  /*0000*/  LDC R1, c[0x0][0x37c] ;  /* 0x0000df00ff017b82 */ /* 0x000e620000000800 */
[----:B------:R-:W2:Y:S01]  /*0010*/  S2R R185, SR_TID.X ;  /* 0x0000000000b97919 */ /* 0x000ea20000002100 */
[----:B------:R-:W3:Y:S01]  /*0020*/  LDCU.64 UR4, c[0x0][0x890] ;  /* 0x00011200ff0477ac */ /* 0x000ee20008000a00 */
[----:B------:R-:W-:Y:S02]  /*0030*/  PRMT R171, RZ, 0x7610, R171 ;  /* 0x00007610ffab7816 */ /* 0x000fe400000000ab */
[----:B------:R-:W-:Y:S01]  /*0040*/  ELECT P5, URZ, PT ;  /* 0x0000000000ff782f */ /* 0x000fe200038a0000 */
[----:B------:R-:W4:Y:S01]  /*0050*/  LDCU.64 UR46, c[0x0][0x358] ;  /* 0x00006b00ff2e77ac */ /* 0x000f220008000a00 */
[----:B---3--:R-:W-:-:S04]  /*0060*/  UISETP.NE.U32.AND UP0, UPT, UR4, URZ, UPT ;  /* 0x000000ff0400728c */ /* 0x008fc8000bf05070 */
[----:B------:R-:W-:Y:S01]  /*0070*/  UISETP.NE.AND.EX UP0, UPT, UR5, URZ, UPT, UP0 ;  /* 0x000000ff0500728c */ /* 0x000fe2000bf05300 */
[----:B--2---:R-:W-:-:S05]  /*0080*/  SHF.R.U32.HI R173, RZ, 0x5, R185 ;  /* 0x00000005ffad7819 */ /* 0x004fca00000116b9 */
[----:B------:R-:W2:Y:S02]  /*0090*/  SHFL.IDX PT, R0, R173, RZ, 0x1f ;  /* 0x00001fffad007589 */ /* 0x000ea400000e0000 */
[----:B--2---:R-:W-:Y:S01]  /*00a0*/  R2UR UR8, R0 ;  /* 0x00000000000872ca */ /* 0x004fe200000e0000 */
[----:B-1--4-:R-:W-:-:S14]  /*00b0*/  BRA.U UP0, `(.L_x_0) ;  /* 0x00000001002c7547 */ /* 0x012fdc000b800000 */
[----:B------:R-:W1:Y:S02]  /*00c0*/  LDCU.64 UR6, c[0x0][0x888] ;  /* 0x00011100ff0677ac */ /* 0x000e640008000a00 */
[----:B-1----:R-:W-:-:S04]  /*00d0*/  UISETP.NE.U32.AND UP0, UPT, UR6, URZ, UPT ;  /* 0x000000ff0600728c */ /* 0x002fc8000bf05070 */
[----:B------:R-:W-:-:S09]  /*00e0*/  UISETP.NE.AND.EX UP0, UPT, UR7, URZ, UPT, UP0 ;  /* 0x000000ff0700728c */ /* 0x000fd2000bf05300 */
[----:B------:R-:W-:Y:S05]  /*00f0*/  BRA.U !UP0, `(.L_x_1) ;  /* 0x0000000108107547 */ /* 0x000fea000b800000 */
[----:B------:R-:W1:Y:S02]  /*0100*/  LDC.64 R2, c[0x0][0x888] ;  /* 0x00022200ff027b82 */ /* 0x000e640000000a00 */
[----:B-1----:R1:W5:Y:S01]  /*0110*/  LDG.E R81, desc[UR46][R2.64] ;  /* 0x0000002e02517981 */ /* 0x002362000c1e1900 */
[----:B------:R-:W-:Y:S01]  /*0120*/  HFMA2 R171, -RZ, RZ, 0, 5.9604644775390625e-08 ;  /* 0x00000001ffab7431 */ /* 0x000fe200000001ff */
[----:B------:R-:W-:Y:S05]  /*0130*/  BRA `(.L_x_0) ;  /* 0x00000000000c7947 */ /* 0x000fea0003800000 */
.L_x_1:
[----:B------:R-:W1:Y:S01]  /*0140*/  LDCU UR6, c[0x0][0x880] ;  /* 0x00011000ff0677ac */ /* 0x000e620008000800 */
[----:B------:R-:W-:Y:S01]  /*0150*/  HFMA2 R171, -RZ, RZ, 0, 5.9604644775390625e-08 ;  /* 0x00000001ffab7431 */ /* 0x000fe200000001ff */
[----:B-1----:R-:W-:-:S07]  /*0160*/  MOV R81, UR6 ;  /* 0x0000000600517c02 */ /* 0x002fce0008000f00 */
.L_x_0:
[----:B------:R-:W2:Y:S02]  /*0170*/  LDCU.64 UR6, c[0x0][0x8b0] ;  /* 0x00011600ff0677ac */ /* 0x000ea40008000a00 */
[----:B--2---:R-:W-:-:S04]  /*0180*/  UISETP.NE.U32.AND UP0, UPT, UR6, URZ, UPT ;  /* 0x000000ff0600728c */ /* 0x004fc8000bf05070 */
[----:B------:R-:W-:-:S09]  /*0190*/  UISETP.NE.AND.EX UP0, UPT, UR7, URZ, UPT, UP0 ;  /* 0x000000ff0700728c */ /* 0x000fd2000bf05300 */
[----:B------:R-:W-:Y:S05]  /*01a0*/  BRA.U UP0, `(.L_x_2) ;  /* 0x0000000100247547 */ /* 0x000fea000b800000 */
[----:B------:R-:W2:Y:S02]  /*01b0*/  LDCU.64 UR6, c[0x0][0x8a8] ;  /* 0x00011500ff0677ac */ /* 0x000ea40008000a00 */
[----:B--2---:R-:W-:-:S04]  /*01c0*/  UISETP.NE.U32.AND UP0, UPT, UR6, URZ, UPT ;  /* 0x000000ff0600728c */ /* 0x004fc8000bf05070 */
[----:B------:R-:W-:-:S09]  /*01d0*/  UISETP.NE.AND.EX UP0, UPT, UR7, URZ, UPT, UP0 ;  /* 0x000000ff0700728c */ /* 0x000fd2000bf05300 */
[----:B------:R-:W-:Y:S05]  /*01e0*/  BRA.U !UP0, `(.L_x_3) ;  /* 0x00000001080c7547 */ /* 0x000fea000b800000 */
[----:B------:R-:W2:Y:S02]  /*01f0*/  LDC.64 R78, c[0x0][0x8a8] ;  /* 0x00022a00ff4e7b82 */ /* 0x000ea40000000a00 */
[----:B--2---:R2:W5:Y:S01]  /*0200*/  LDG.E R78, desc[UR46][R78.64] ;  /* 0x0000002e4e4e7981 */ /* 0x004562000c1e1900 */
[----:B------:R-:W-:Y:S05]  /*0210*/  BRA `(.L_x_2) ;  /* 0x0000000000087947 */ /* 0x000fea0003800000 */
.L_x_3:
[----:B------:R-:W2:Y:S02]  /*0220*/  LDCU UR6, c[0x0][0x8a0] ;  /* 0x00011400ff0677ac */ /* 0x000ea40008000800 */
[----:B--2---:R-:W-:Y:S02]  /*0230*/  MOV R78, UR6 ;  /* 0x00000006004e7c02 */ /* 0x004fe40008000f00 */
.L_x_2:
[----:B------:R-:W-:Y:S01]  /*0240*/  IMAD.U32 R0, RZ, RZ, UR8 ;  /* 0x00000008ff007e24 */ /* 0x000fe2000f8e00ff */
[----:B------:R-:W-:Y:S04]  /*0250*/  BSSY.RECONVERGENT B0, `(.L_x_4) ;  /* 0x000000c000007945 */ /* 0x000fe80003800200 */
[C---:B------:R-:W-:Y:S02]  /*0260*/  ISETP.NE.OR P1, PT, R0.reuse, 0x1, !P5 ;  /* 0x000000010000780c */ /* 0x040fe40006f25670 */
[----:B------:R-:W-:-:S11]  /*0270*/  ISETP.NE.OR P0, PT, R0, 0x3, !P5 ;  /* 0x000000030000780c */ /* 0x000fd60006f05670 */
[----:B------:R-:W-:Y:S05]  /*0280*/  @P1 BRA `(.L_x_5) ;  /* 0x0000000000201947 */ /* 0x000fea0003800000 */
[----:B------:R-:W3:Y:S02]  /*0290*/  LDCU.64 UR6, c[0x0][0x348] ;  /* 0x00006900ff0677ac */ /* 0x000ee40008000a00 */
[----:B---3--:R-:W-:Y:S02]  /*02a0*/  UIADD3 UR10, UP1, UPT, UR6, 0x80, URZ ;  /* 0x00000080060a7890 */ /* 0x008fe4000ff3e0ff */
[----:B------:R-:W-:Y:S02]  /*02b0*/  UIADD3 UR6, UP0, UPT, UR6, 0x180, URZ ;  /* 0x0000018006067890 */ /* 0x000fe4000ff1e0ff */
[----:B------:R-:W-:Y:S02]  /*02c0*/  UIADD3.X UR11, UPT, UPT, URZ, UR7, URZ, UP1, !UPT ;  /* 0x00000007ff0b7290 */ /* 0x000fe40008ffe4ff */
[----:B------:R-:W-:-:S07]  /*02d0*/  UIADD3.X UR7, UPT, UPT, URZ, UR7, URZ, UP0, !UPT ;  /* 0x00000007ff077290 */ /* 0x000fce00087fe4ff */
[----:B------:R3:W-:Y:S02]  /*02e0*/  UTMACCTL.PF [UR10] ;  /* 0x000000000a0079b9 */ /* 0x0007e40008040000 */
[----:B------:R3:W-:Y:S02]  /*02f0*/  UTMACCTL.PF [UR6] ;  /* 0x00000000060079b9 */ /* 0x0007e40008040000 */
[----:B---3--:R-:W-:Y:S01]  /*0300*/  NOP ;  /* 0x0000000000007918 */ /* 0x008fe20000000000 */
.L_x_5:
[----:B------:R-:W-:Y:S05]  /*0310*/  BSYNC.RECONVERGENT B0 ;  /* 0x0000000000007941 */ /* 0x000fea0003800200 */
.L_x_4:
[----:B------:R-:W-:Y:S04]  /*0320*/  BSSY.RECONVERGENT B0, `(.L_x_6) ;  /* 0x000000a000007945 */ /* 0x000fe80003800200 */
        /* <DEDUP_REMOVED lines=9> */
.L_x_7:
[----:B------:R-:W-:Y:S05]  /*03c0*/  BSYNC.RECONVERGENT B0 ;  /* 0x0000000000007941 */ /* 0x000fea0003800200 */
.L_x_6:
[----:B------:R-:W3:Y:S01]  /*03d0*/  LDCU.64 UR6, c[0x0][0x888] ;  /* 0x00011100ff0677ac */ /* 0x000ee20008000a00 */
[----:B------:R-:W-:Y:S02]  /*03e0*/  UISETP.EQ.U32.AND UP1, UPT, UR4, URZ, UPT ;  /* 0x000000ff0400728c */ /* 0x000fe4000bf22070 */
[----:B------:R-:W-:Y:S02]  /*03f0*/  UPLOP3.LUT UP2, UPT, UPT, UPT, UPT, 0x80, 0x8 ;  /* 0x000000000008789c */ /* 0x000fe40003f4f070 */
[----:B---3--:R-:W-:-:S04]  /*0400*/  UISETP.NE.U32.AND UP0, UPT, UR6, URZ, UPT ;  /* 0x000000ff0600728c */ /* 0x008fc8000bf05070 */
[----:B------:R-:W-:-:S04]  /*0410*/  UISETP.NE.AND.EX UP0, UPT, UR7, URZ, UPT, UP0 ;  /* 0x000000ff0700728c */ /* 0x000fc8000bf05300 */
[----:B------:R-:W-:-:S04]  /*0420*/  UISETP.EQ.OR.EX UP3, UPT, UR5, URZ, !UP0, UP1 ;  /* 0x000000ff0500728c */ /* 0x000fc8000c762710 */
[----:B------:R-:W-:-:S05]  /*0430*/  UP2UR UR50, UPR, URZ, 0x8 ;  /* 0x00000008ff327883 */ /* 0x000fca0008000000 */
[----:B------:R-:W-:Y:S07]  /*0440*/  BRA.U !UP3, `(.L_x_8) ;  /* 0x000000010b207547 */ /* 0x000fee000b800000 */
[----:B------:R-:W-:Y:S01]  /*0450*/  UISETP.NE.U32.AND UP2, UPT, UR4, URZ, UPT ;  /* 0x000000ff0400728c */ /* 0x000fe2000bf45070 */
[----:B-----5:R-:W-:Y:S01]  /*0460*/  FSETP.NEU.AND P0, PT, R81, RZ, PT ;  /* 0x000000ff5100720b */ /* 0x020fe20003f0d000 */
[----:B------:R-:W-:Y:S02]  /*0470*/  USEL UR4, URZ, 0xffffffff, UP0 ;  /* 0xffffffffff047887 */ /* 0x000fe40008000000 */
[----:B------:R-:W-:-:S10]  /*0480*/  UISETP.NE.AND.EX UP2, UPT, UR5, URZ, UPT, UP2 ;  /* 0x000000ff0500728c */ /* 0x000fd4000bf45320 */
[----:B------:R-:W-:Y:S01]  /*0490*/  VOTEU.ANY UP1, P0 ;  /* 0x0000000000ff7886 */ /* 0x000fe20000020100 */
[----:B------:R-:W-:-:S04]  /*04a0*/  @!UP2 USEL UR4, URZ, 0xffffffff, UP1 ;  /* 0xffffffffff04a887 */ /* 0x000fc80008800000 */
[----:B------:R-:W-:-:S04]  /*04b0*/  ULOP3.LUT UR4, UR4, 0x1, URZ, 0xc0, !UPT ;  /* 0x0000000104047892 */ /* 0x000fc8000f8ec0ff */
[----:B------:R-:W-:-:S11]  /*04c0*/  UISETP.NE.U32.AND UP2, UPT, UR4, 0x1, UPT ;  /* 0x000000010400788c */ /* 0x000fd6000bf45070 */
.L_x_8:
[----:B-1----:R-:W1:Y:S01]  /*04d0*/  SHFL.IDX PT, R2, R173, RZ, 0x1f ;  /* 0x00001fffad027589 */ /* 0x002e6200000e0000 */
[----:B------:R-:W-:-:S04]  /*04e0*/  UISETP.NE.AND UP1, UPT, UR8, 0x2, UPT ;  /* 0x000000020800788c */ /* 0x000fc8000bf25270 */
[----:B------:R-:W-:Y:S01]  /*04f0*/  USEL UR6, URZ, 0x1, UP1 ;  /* 0x00000001ff067887 */ /* 0x000fe20008800000 */
[----:B-1----:R-:W-:-:S13]  /*0500*/  ISETP.NE.AND P0, PT, R2, RZ, PT ;  /* 0x000000ff0200720c */ /* 0x002fda0003f05270 */
[----:B------:R-:W-:Y:S05]  /*0510*/  @P0 BRA `(.L_x_9) ;  /* 0x0000000000600947 */ /* 0x000fea0003800000 */
[----:B------:R-:W1:Y:S01]  /*0520*/  S2UR UR5, SR_CgaCtaId ;  /* 0x00000000000579c3 */ /* 0x000e620000008800 */
[----:B------:R-:W-:Y:S01]  /*0530*/  UMOV UR7, 0x400 ;  /* 0x0000040000077882 */ /* 0x000fe20000000000 */
[----:B------:R-:W-:Y:S01]  /*0540*/  UMOV UR4, 0x1 ;  /* 0x0000000100047882 */ /* 0x000fe20000000000 */
[----:B------:R-:W-:Y:S01]  /*0550*/  ELECT P0, URZ, PT ;  /* 0x0000000000ff782f */ /* 0x000fe20003800000 */
[----:B------:R-:W-:-:S04]  /*0560*/  UIADD3 UR10, UPT, UPT, -UR4, 0x100000, URZ ;  /* 0x00100000040a7890 */ /* 0x000fc8000fffe1ff */
[----:B------:R-:W-:Y:S02]  /*0570*/  USHF.L.U32 UR11, UR10, 0xb, URZ ;  /* 0x0000000b0a0b7899 */ /* 0x000fe400080006ff */
[----:B------:R-:W-:Y:S02]  /*0580*/  USHF.L.U32 UR10, UR10, 0x1, URZ ;  /* 0x000000010a0a7899 */ /* 0x000fe400080006ff */
[----:B-1----:R-:W-:Y:S01]  /*0590*/  ULEA UR5, UR5, UR7, 0x18 ;  /* 0x0000000705057291 */ /* 0x002fe2000f8ec0ff */
[----:B------:R-:W1:Y:S11]  /*05a0*/  FENCE.VIEW.ASYNC.S ;  /* 0x00000000000073c6 */ /* 0x000e760000000000 */
[----:B-1----:R1:W3:Y:S01]  /*05b0*/  SYNCS.EXCH.64 URZ, [UR5], UR10 ;  /* 0x0000000a05ff75b2 */ /* 0x0022e20008000100 */
[----:B------:R1:W4:Y:S01]  /*05c0*/  SYNCS.EXCH.64 URZ, [UR5+0x38], UR10 ;  /* 0x0000380a05ff75b2 */ /* 0x0003220008000100 */
[----:B------:R1:W1:Y:S01]  /*05d0*/  SYNCS.EXCH.64 URZ, [UR5+0x8], UR10 ;  /* 0x0000080a05ff75b2 */ /* 0x0002620008000100 */
        /* <DEDUP_REMOVED lines=11> */
[----:B------:R-:W-:Y:S01]  /*0690*/  NOP ;  /* 0x0000000000007918 */ /* 0x000fe20000000000 */
.L_x_9:
[----:B------:R-:W2:Y:S01]  /*06a0*/  SHFL.IDX PT, R2, R173, RZ, 0x1f ;  /* 0x00001fffad027589 */ /* 0x000ea200000e0000 */
[----:B------:R-:W-:Y:S01]  /*06b0*/  NOP ;  /* 0x0000000000007918 */ /* 0x000fe20000000000 */
[----:B--2---:R-:W-:-:S13]  /*06c0*/  ISETP.NE.AND P0, PT, R2, 0x1, PT ;  /* 0x000000010200780c */ /* 0x004fda0003f05270 */
[----:B------:R-:W-:Y:S05]  /*06d0*/  @P0 BRA `(.L_x_10) ;  /* 0x0000000000580947 */ /* 0x000fea0003800000 */
[----:B------:R-:W2:Y:S01]  /*06e0*/  S2UR UR7, SR_CgaCtaId ;  /* 0x00000000000779c3 */ /* 0x000ea20000008800 */
[----:B------:R-:W-:Y:S01]  /*06f0*/  UMOV UR9, 0x400 ;  /* 0x0000040000097882 */ /* 0x000fe20000000000 */
[----:B-1----:R-:W-:Y:S01]  /*0700*/  UMOV UR5, 0x20 ;  /* 0x0000002000057882 */ /* 0x002fe20000000000 */
[----:B------:R-:W-:Y:S01]  /*0710*/  UMOV UR4, 0x80 ;  /* 0x0000008000047882 */ /* 0x000fe20000000000 */
[----:B------:R-:W-:-:S04]  /*0720*/  UIADD3 UR10, UPT, UPT, -UR5, 0x100000, URZ ;  /* 0x00100000050a7890 */ /* 0x000fc8000fffe1ff */
[----:B------:R-:W-:Y:S02]  /*0730*/  USHF.L.U32 UR11, UR10, 0xb, URZ ;  /* 0x0000000b0a0b7899 */ /* 0x000fe400080006ff */
[----:B------:R-:W-:Y:S02]  /*0740*/  USHF.L.U32 UR10, UR10, 0x1, URZ ;  /* 0x000000010a0a7899 */ /* 0x000fe400080006ff */
[----:B------:R-:W-:-:S04]  /*0750*/  UIADD3 UR4, UPT, UPT, -UR4, 0x100000, URZ ;  /* 0x0010000004047890 */ /* 0x000fc8000fffe1ff */
[----:B------:R-:W-:Y:S02]  /*0760*/  USHF.L.U32 UR5, UR4, 0xb, URZ ;  /* 0x0000000b04057899 */ /* 0x000fe400080006ff */
[----:B------:R-:W-:Y:S01]  /*0770*/  USHF.L.U32 UR4, UR4, 0x1, URZ ;  /* 0x0000000104047899 */ /* 0x000fe200080006ff */
[----:B------:R-:W-:Y:S01]  /*0780*/  ELECT P0, URZ, PT ;  /* 0x0000000000ff782f */ /* 0x000fe20003800000 */
[----:B--2---:R-:W-:Y:S01]  /*0790*/  ULEA UR7, UR7, UR9, 0x18 ;  /* 0x0000000907077291 */ /* 0x004fe2000f8ec0ff */
[----:B------:R-:W1:Y:S11]  /*07a0*/  FENCE.VIEW.ASYNC.S ;  /* 0x00000000000073c6 */ /* 0x000e760000000000 */
[----:B-1----:R2:W1:Y:S01]  /*07b0*/  SYNCS.EXCH.64 URZ, [UR7+0x70], UR10 ;  /* 0x0000700a07ff75b2 */ /* 0x0024620008000100 */
[----:B------:R2:W1:Y:S01]  /*07c0*/  SYNCS.EXCH.64 URZ, [UR7+0x90], UR4 ;  /* 0x0000900407ff75b2 */ /* 0x0004620008000100 */
[----:B------:R2:W1:Y:S01]  /*07d0*/  SYNCS.EXCH.64 URZ, [UR7+0x78], UR10 ;  /* 0x0000780a07ff75b2 */ /* 0x0004620008000100 */
[----:B------:R2:W1:Y:S01]  /*07e0*/  SYNCS.EXCH.64 URZ, [UR7+0x98], UR4 ;  /* 0x0000980407ff75b2 */ /* 0x0004620008000100 */
[----:B------:R2:W1:Y:S01]  /*07f0*/  SYNCS.EXCH.64 URZ, [UR7+0x80], UR10 ;  /* 0x0000800a07ff75b2 */ /* 0x0004620008000100 */
[----:B------:R2:W1:Y:S01]  /*0800*/  SYNCS.EXCH.64 URZ, [UR7+0xa0], UR4 ;  /* 0x0000a00407ff75b2 */ /* 0x0004620008000100 */
[----:B------:R2:W1:Y:S01]  /*0810*/  SYNCS.EXCH.64 URZ, [UR7+0x88], UR10 ;  /* 0x0000880a07ff75b2 */ /* 0x0004620008000100 */
[----:B------:R2:W1:Y:S02]  /*0820*/  SYNCS.EXCH.64 URZ, [UR7+0xa8], UR4 ;  /* 0x0000a80407ff75b2 */ /* 0x0004640008000100 */
[----:B--2---:R-:W-:Y:S01]  /*0830*/  NOP ;  /* 0x0000000000007918 */ /* 0x004fe20000000000 */
.L_x_10:
[----:B------:R-:W2:Y:S01]  /*0840*/  SHFL.IDX PT, R2, R173, RZ, 0x1f ;  /* 0x00001fffad027589 */ /* 0x000ea200000e0000 */
[----:B------:R-:W-:Y:S01]  /*0850*/  NOP ;  /* 0x0000000000007918 */ /* 0x000fe20000000000 */
[----:B--2---:R-:W-:-:S13]  /*0860*/  ISETP.NE.AND P0, PT, R2, 0x3, PT ;  /* 0x000000030200780c */ /* 0x004fda0003f05270 */
[----:B------:R-:W-:Y:S05]  /*0870*/  @P0 BRA `(.L_x_11) ;  /* 0x0000000000300947 */ /* 0x000fea0003800000 */
[----:B-1----:R-:W1:Y:S01]  /*0880*/  S2UR UR5, SR_CgaCtaId ;  /* 0x00000000000579c3 */ /* 0x002e620000008800 */
        /* <DEDUP_REMOVED lines=8> */
[----:B-1----:R2:W1:Y:S01]  /*0910*/  SYNCS.EXCH.64 URZ, [UR5+0xb0], UR10 ;  /* 0x0000b00a05ff75b2 */ /* 0x0024620008000100 */
[----:B------:R2:W1:Y:S02]  /*0920*/  SYNCS.EXCH.64 URZ, [UR5+0xb8], UR10 ;  /* 0x0000b80a05ff75b2 */ /* 0x0004640008000100 */
[----:B--2---:R-:W-:Y:S01]  /*0930*/  NOP ;  /* 0x0000000000007918 */ /* 0x004fe20000000000 */
.L_x_11:
[----:B------:R-:W2:Y:S01]  /*0940*/  SHFL.IDX PT, R2, R173, RZ, 0x1f ;  /* 0x00001fffad027589 */ /* 0x000ea200000e0000 */
[----:B------:R-:W-:Y:S01]  /*0950*/  NOP ;  /* 0x0000000000007918 */ /* 0x000fe20000000000 */
[----:B--2---:R-:W-:-:S13]  /*0960*/  ISETP.NE.AND P0, PT, R2, 0x4, PT ;  /* 0x000000040200780c */ /* 0x004fda0003f05270 */
[----:B------:R-:W-:Y:S05]  /*0970*/  @P0 BRA `(.L_x_12) ;  /* 0x00000000004c0947 */ /* 0x000fea0003800000 */
[----:B-1----:R-:W1:Y:S01]  /*0980*/  S2UR UR5, SR_CgaCtaId ;  /* 0x00000000000579c3 */ /* 0x002e620000008800 */
[----:B------:R-:W-:Y:S01]  /*0990*/  UMOV UR9, 0x100 ;  /* 0x0000010000097882 */ /* 0x000fe20000000000 */
[----:B------:R-:W-:Y:S01]  /*09a0*/  UMOV UR7, 0x400 ;  /* 0x0000040000077882 */ /* 0x000fe20000000000 */
[----:B------:R-:W-:Y:S01]  /*09b0*/  USEL UR9, UR9, 0xe0, UP2 ;  /* 0x000000e009097887 */ /* 0x000fe20009000000 */
[----:B------:R-:W-:Y:S01]  /*09c0*/  UMOV UR4, 0x1 ;  /* 0x0000000100047882 */ /* 0x000fe20000000000 */
[----:B------:R-:W-:Y:S01]  /*09d0*/  ELECT P0, URZ, PT ;  /* 0x0000000000ff782f */ /* 0x000fe20003800000 */
[----:B------:R-:W-:-:S04]  /*09e0*/  UIADD3 UR10, UPT, UPT, -UR4, 0x100000, URZ ;  /* 0x00100000040a7890 */ /* 0x000fc8000fffe1ff */
[----:B------:R-:W-:Y:S02]  /*09f0*/  USHF.L.U32 UR11, UR10, 0xb, URZ ;  /* 0x0000000b0a0b7899 */ /* 0x000fe400080006ff */
[----:B------:R-:W-:Y:S02]  /*0a00*/  USHF.L.U32 UR10, UR10, 0x1, URZ ;  /* 0x000000010a0a7899 */ /* 0x000fe400080006ff */
[----:B------:R-:W-:-:S04]  /*0a10*/  UIADD3 UR12, UPT, UPT, -UR9, 0x100000, URZ ;  /* 0x00100000090c7890 */ /* 0x000fc8000fffe1ff */
[----:B------:R-:W-:Y:S02]  /*0a20*/  USHF.L.U32 UR13, UR12, 0xb, URZ ;  /* 0x0000000b0c0d7899 */ /* 0x000fe400080006ff */
[----:B------:R-:W-:Y:S02]  /*0a30*/  USHF.L.U32 UR12, UR12, 0x1, URZ ;  /* 0x000000010c0c7899 */ /* 0x000fe400080006ff */
[----:B-1----:R-:W-:Y:S01]  /*0a40*/  ULEA UR5, UR5, UR7, 0x18 ;  /* 0x0000000705057291 */ /* 0x002fe2000f8ec0ff */
[----:B------:R-:W1:Y:S11]  /*0a50*/  FENCE.VIEW.ASYNC.S ;  /* 0x00000000000073c6 */ /* 0x000e760000000000 */
[----:B-1----:R2:W1:Y:S01]  /*0a60*/  SYNCS.EXCH.64 URZ, [UR5+0xc0], UR10 ;  /* 0x0000c00a05ff75b2 */ /* 0x0024620008000100 */
[----:B------:R2:W1:Y:S01]  /*0a70*/  SYNCS.EXCH.64 URZ, [UR5+0xd0], UR12 ;  /* 0x0000d00c05ff75b2 */ /* 0x0004620008000100 */
[----:B------:R2:W1:Y:S01]  /*0a80*/  SYNCS.EXCH.64 URZ, [UR5+0xc8], UR10 ;  /* 0x0000c80a05ff75b2 */ /* 0x0004620008000100 */
[----:B------:R2:W1:Y:S02]  /*0a90*/  SYNCS.EXCH.64 URZ, [UR5+0xd8], UR12 ;  /* 0x0000d80c05ff75b2 */ /* 0x0004640008000100 */
[----:B--2---:R-:W-:Y:S01]  /*0aa0*/  NOP ;  /* 0x0000000000007918 */ /* 0x004fe20000000000 */
.L_x_12:
        /* <DEDUP_REMOVED lines=20> */
[----:B------:R2:W1:Y:S02]  /*0bf0*/  SYNCS.EXCH.64 URZ, [UR7+0xf8], UR4 ;  /* 0x0000f80407ff75b2 */ /* 0x0004640008000100 */
[----:B--2---:R-:W-:Y:S01]  /*0c00*/  NOP ;  /* 0x0000000000007918 */ /* 0x004fe20000000000 */
.L_x_13:
        /* <DEDUP_REMOVED lines=18> */
.L_x_14:
[----:B-1----:R-:W1:Y:S01]  /*0d30*/  S2UR UR5, SR_CTAID.X ;  /* 0x00000000000579c3 */ /* 0x002e620000002500 */
[----:B------:R-:W-:-:S05]  /*0d40*/  CS2R.32 R170, SR_CgaSize ;  /* 0x0000000000aa7805 */ /* 0x000fca0000008a00 */
[----:B------:R-:W-:-:S05]  /*0d50*/  IMAD R170, R170, -0xa0, RZ ;  /* 0xffffff60aaaa7824 */ /* 0x000fca00078e02ff */
[----:B------:R-:W-:-:S14]  /*0d60*/  R2UR UR9, R170 ;  /* 0x00000000aa0972ca */ /* 0x000fdc00000e0000 */
[----:B------:R-:W2:Y:S01]  /*0d70*/  LDCU UR9, c[0x0][UR9+0x2b0] ;  /* 0x00005600090977ac */ /* 0x000ea20008000800 */
[----:B------:R-:W-:Y:S01]  /*0d80*/  NOP ;  /* 0x0000000000007918 */ /* 0x000fe20000000000 */
[----:B------:R-:W-:-:S05]  /*0d90*/  CS2R.32 R170, SR_CgaSize ;  /* 0x0000000000aa7805 */ /* 0x000fca0000008a00 */
[----:B------:R-:W-:-:S05]  /*0da0*/  IMAD R170, R170, -0xa0, RZ ;  /* 0xffffff60aaaa7824 */ /* 0x000fca00078e02ff */
[----:B------:R-:W-:-:S14]  /*0db0*/  R2UR UR7, R170 ;  /* 0x00000000aa0772ca */ /* 0x000fdc00000e0000 */
[----:B------:R-:W3:Y:S01]  /*0dc0*/  LDCU UR7, c[0x0][UR7+0x2b4] ;  /* 0x00005680070777ac */ /* 0x000ee20008000800 */
[----:B------:R-:W4:Y:S08]  /*0dd0*/  S2UR UR4, SR_CTAID.Y ;  /* 0x00000000000479c3 */ /* 0x000f300000002600 */
[----:B------:R-:W3:Y:S01]  /*0de0*/  LDC R9, c[0x0][0xb24] ;  /* 0x0002c900ff097b82 */ /* 0x000ee20000000800 */
[----:B-1----:R-:W-:-:S02]  /*0df0*/  I2FP.F32.U32 R5, UR5 ;  /* 0x0000000500057c45 */ /* 0x002fc40008201000 */
[----:B------:R-:W-:-:S05]  /*0e00*/  CS2R.32 R3, SR_CgaSize ;  /* 0x0000000000037805 */ /* 0x000fca0000008a00 */
[----:B------:R-:W-:-:S06]  /*0e10*/  IMAD R3, R3, -0xa0, RZ ;  /* 0xffffff6003037824 */ /* 0x000fcc00078e02ff */
[----:B------:R-:W1:Y:S01]  /*0e20*/  LDC R3, c[0x0][R3+0x2a0] ;  /* 0x0000a80003037b82 */ /* 0x000e620000000800 */
[----:B------:R-:W-:Y:S01]  /*0e30*/  MOV R21, UR5 ;  /* 0x0000000500157c02 */ /* 0x000fe20008000f00 */
[----:B--2---:R-:W-:Y:S01]  /*0e40*/  FMUL R5, R5, UR9 ;  /* 0x0000000905057c20 */ /* 0x004fe20008400000 */
[----:B----4-:R-:W-:Y:S02]  /*0e50*/  I2FP.F32.U32 R4, UR4 ;  /* 0x0000000400047c45 */ /* 0x010fe40008201000 */
[----:B------:R-:W-:-:S05]  /*0e60*/  CS2R.32 R2, SR_CgaSize ;  /* 0x0000000000027805 */ /* 0x000fca0000008a00 */
[----:B------:R-:W-:-:S06]  /*0e70*/  IMAD R2, R2, -0xa0, RZ ;  /* 0xffffff6002027824 */ /* 0x000fcc00078e02ff */
[----:B------:R-:W2:Y:S01]  /*0e80*/  LDC R2, c[0x0][R2+0x2a4] ;  /* 0x0000a90002027b82 */ /* 0x000ea20000000800 */
[----:B------:R-:W4:Y:S01]  /*0e90*/  F2I.U32.TRUNC.NTZ R170, R5 ;  /* 0x0000000500aa7305 */ /* 0x000f22000020f000 */
[----:B------:R-:W-:Y:S01]  /*0ea0*/  MOV R20, UR4 ;  /* 0x0000000400147c02 */ /* 0x000fe20008000f00 */
[----:B---3--:R-:W-:-:S05]  /*0eb0*/  FMUL R4, R4, UR7 ;  /* 0x0000000704047c20 */ /* 0x008fca0008400000 */
[----:B------:R-:W-:Y:S01]  /*0ec0*/  BAR.SYNC.DEFER_BLOCKING 0x0 ;  /* 0x0000000000007b1d */ /* 0x000fe20000010000 */
[----:B------:R-:W-:-:S05]  /*0ed0*/  ISETP.GE.AND P0, PT, R9, 0x1, PT ;  /* 0x000000010900780c */ /* 0x000fca0003f06270 */
[----:B------:R-:W3:Y:S02]  /*0ee0*/  F2I.U32.TRUNC.NTZ R147, R4 ;  /* 0x0000000400937305 */ /* 0x000ee4000020f000 */
[----:B------:R-:W2:Y:S01]  /*0ef0*/  S2UR UR36, SR_CTAID.Z ;  /* 0x00000000002479c3 */ /* 0x000ea20000002700 */
[----:B----4-:R-:W-:-:S05]  /*0f00*/  IADD3 R170, PT, PT, -R170, RZ, RZ ;  /* 0x000000ffaaaa7210 */ /* 0x010fca0007ffe1ff */
[----:B-1----:R-:W-:Y:S01]  /*0f10*/  IMAD R170, R3, R170, UR5 ;  /* 0x0000000503aa7e24 */ /* 0x002fe2000f8e02aa */
[----:B---3--:R-:W-:-:S05]  /*0f20*/  IADD3 R147, PT, PT, -R147, RZ, RZ ;  /* 0x000000ff93937210 */ /* 0x008fca0007ffe1ff */
[----:B--2---:R-:W-:Y:S01]  /*0f30*/  IMAD R147, R2, R147, UR4 ;  /* 0x0000000402937e24 */ /* 0x004fe2000f8e0293 */
[----:B------:R-:W-:Y:S06]  /*0f40*/  @!P0 BRA `(.L_x_15) ;  /* 0x0000000000b88947 */ /* 0x000fec0003800000 */
[----:B------:R-:W1:Y:S01]  /*0f50*/  LDC.64 R4, c[0x0][0xb18] ;  /* 0x0002c600ff047b82 */ /* 0x000e620000000a00 */
[----:B------:R-:W-:-:S07]  /*0f60*/  ISETP.NE.AND P0, PT, R9, 0x1, PT ;  /* 0x000000010900780c */ /* 0x000fce0003f05270 */
[----:B------:R-:W2:Y:S08]  /*0f70*/  LDC R10, c[0x0][0xb0c] ;  /* 0x0002c300ff0a7b82 */ /* 0x000eb00000000800 */
[----:B------:R-:W3:Y:S08]  /*0f80*/  LDC R11, c[0x0][0x370] ;  /* 0x0000dc00ff0b7b82 */ /* 0x000ef00000000800 */
[----:B------:R-:W4:Y:S01]  /*0f90*/  LDC R12, c[0x0][0x374] ;  /* 0x0000dd00ff0c7b82 */ /* 0x000f220000000800 */
[----:B-1----:R-:W-:-:S07]  /*0fa0*/  ISETP.NE.AND P1, PT, R4, 0x1, PT ;  /* 0x000000010400780c */ /* 0x002fce0003f25270 */
[----:B------:R-:W3:Y:S01]  /*0fb0*/  LDC.64 R6, c[0x0][0xb10] ;  /* 0x0002c400ff067b82 */ /* 0x000ee20000000a00 */
[----:B--2---:R-:W-:-:S07]  /*0fc0*/  ISETP.NE.AND P2, PT, R10, 0x1, PT ;  /* 0x000000010a00780c */ /* 0x004fce0003f45270 */
[----:B------:R-:W1:Y:S08]  /*0fd0*/  LDC R8, c[0x0][0xb20] ;  /* 0x0002c800ff087b82 */ /* 0x000e700000000800 */
[----:B------:R-:W2:Y:S01]  /*0fe0*/  LDC.64 R2, c[0x0][0xb28] ;  /* 0x0002ca00ff027b82 */ /* 0x000ea20000000a00 */
[----:B----4-:R-:W-:-:S04]  /*0ff0*/  IMAD.HI.U32 R13, R12, R5, RZ ;  /* 0x000000050c0d7227 */ /* 0x010fc800078e00ff */
[----:B------:R-:W-:-:S04]  /*1000*/  IMAD.HI.U32 R5, R20, R5, RZ ;  /* 0x0000000514057227 */ /* 0x000fc800078e00ff */
[----:B---3--:R-:W-:-:S04]  /*1010*/  IMAD.HI.U32 R14, R11, R6, RZ ;  /* 0x000000060b0e7227 */ /* 0x008fc800078e00ff */
[C---:B------:R-:W-:Y:S01]  /*1020*/  IMAD.HI.U32 R16, R21.reuse, R6, RZ ;  /* 0x0000000615107227 */ /* 0x040fe200078e00ff */
[-C--:B------:R-:W-:Y:S02]  /*1030*/  @P2 SHF.R.U32.HI R11, RZ, R7.reuse, R14 ;  /* 0x00000007ff0b2219 */ /* 0x080fe4000001160e */
[-C--:B-1----:R-:W-:Y:S02]  /*1040*/  @P1 SHF.R.U32.HI R12, RZ, R8.reuse, R13 ;  /* 0x00000008ff0c1219 */ /* 0x082fe4000001160d */
[----:B------:R-:W-:Y:S02]  /*1050*/  SHF.R.U32.HI R5, RZ, R8, R5 ;  /* 0x00000008ff057219 */ /* 0x000fe40000011605 */
[----:B------:R-:W-:Y:S02]  /*1060*/  SHF.R.U32.HI R16, RZ, R7, R16 ;  /* 0x00000007ff107219 */ /* 0x000fe40000011610 */
[----:B------:R-:W-:Y:S01]  /*1070*/  SEL R5, R20, R5, !P1 ;  /* 0x0000000514057207 */ /* 0x000fe20004800000 */
[----:B--2---:R-:W-:Y:S01]  /*1080*/  IMAD.HI.U32 R14, R12, R2, RZ ;  /* 0x000000020c0e7227 */ /* 0x004fe200078e00ff */
[----:B------:R-:W-:-:S02]  /*1090*/  SEL R7, R21, R16, !P2 ;  /* 0x0000001015077207 */ /* 0x000fc40005000000 */
[----:B------:R-:W-:Y:S01]  /*10a0*/  IADD3 R13, PT, PT, -R5, RZ, RZ ;  /* 0x000000ff050d7210 */ /* 0x000fe20007ffe1ff */
[----:B------:R-:W-:Y:S01]  /*10b0*/  IMAD.HI.U32 R6, R11, R2, RZ ;  /* 0x000000020b067227 */ /* 0x000fe200078e00ff */
[----:B------:R-:W-:-:S03]  /*10c0*/  @P0 SHF.R.U32.HI R12, RZ, R3, R14 ;  /* 0x00000003ff0c0219 */ /* 0x000fc6000001160e */
[----:B------:R-:W-:Y:S01]  /*10d0*/  IMAD R13, R4, R13, R20 ;  /* 0x0000000d040d7224 */ /* 0x000fe200078e0214 */
[----:B------:R-:W-:Y:S01]  /*10e0*/  @P0 SHF.R.U32.HI R11, RZ, R3, R6 ;  /* 0x00000003ff0b0219 */ /* 0x000fe20000011606 */
[----:B------:R-:W-:-:S04]  /*10f0*/  IMAD R12, R12, R9, RZ ;  /* 0x000000090c0c7224 */ /* 0x000fc800078e02ff */
[----:B------:R-:W-:Y:S01]  /*1100*/  IMAD R6, R11, R9, RZ ;  /* 0x000000090b067224 */ /* 0x000fe200078e02ff */
[----:B------:R-:W-:-:S04]  /*1110*/  ISETP.GE.AND P1, PT, R5, R12, PT ;  /* 0x0000000c0500720c */ /* 0x000fc80003f26270 */
[----:B------:R-:W-:Y:S01]  /*1120*/  ISETP.GE.OR P1, PT, R7, R6, P1 ;  /* 0x000000060700720c */ /* 0x000fe20000f26670 */
[----:B------:R-:W-:-:S05]  /*1130*/  IMAD.HI.U32 R6, R5, R2, RZ ;  /* 0x0000000205067227 */ /* 0x000fca00078e00ff */
[----:B------:R-:W-:-:S04]  /*1140*/  SHF.R.U32.HI R6, RZ, R3, R6 ;  /* 0x00000003ff067219 */ /* 0x000fc80000011606 */
[----:B------:R-:W-:-:S03]  /*1150*/  SEL R6, R5, R6, !P0 ;  /* 0x0000000605067207 */ /* 0x000fc60004000000 */
[----:B------:R-:W-:Y:S01]  /*1160*/  @!P1 IMAD.HI.U32 R8, R7, R2, RZ ;  /* 0x0000000207089227 */ /* 0x000fe200078e00ff */
[----:B------:R-:W-:-:S04]  /*1170*/  IADD3 R2, PT, PT, -R6, RZ, RZ ;  /* 0x000000ff06027210 */ /* 0x000fc80007ffe1ff */
[----:B------:R-:W-:Y:S01]  /*1180*/  @!P1 SHF.R.U32.HI R8, RZ, R3, R8 ;  /* 0x00000003ff089219 */ /* 0x000fe20000011608 */
[----:B------:R-:W-:-:S03]  /*1190*/  IMAD R2, R9, R2, R5 ;  /* 0x0000000209027224 */ /* 0x000fc600078e0205 */
[----:B------:R-:W-:-:S05]  /*11a0*/  @!P1 SEL R3, R7, R8, !P0 ;  /* 0x0000000807039207 */ /* 0x000fca0004000000 */
[--C-:B------:R-:W-:Y:S02]  /*11b0*/  @!P1 IMAD.IADD R6, R6, 0x1, -R3.reuse ;  /* 0x0000000106069824 */ /* 0x100fe400078e0a03 */
[----:B------:R-:W-:Y:S01]  /*11c0*/  @!P1 IMAD R3, R2, R11, R3 ;  /* 0x0000000b02039224 */ /* 0x000fe200078e0203 */
[----:B------:R-:W-:Y:S01]  /*11d0*/  IADD3 R2, PT, PT, -R7, RZ, RZ ;  /* 0x000000ff07027210 */ /* 0x000fe20007ffe1ff */
[----:B------:R-:W-:Y:S02]  /*11e0*/  @!P1 IMAD R5, R6, R9, R7 ;  /* 0x0000000906059224 */ /* 0x000fe400078e0207 */
[----:B------:R-:W-:Y:S02]  /*11f0*/  @!P1 IMAD.MOV.U32 R7, RZ, RZ, R3 ;  /* 0x000000ffff079224 */ /* 0x000fe400078e0003 */
[----:B------:R-:W-:Y:S02]  /*1200*/  IMAD R2, R10, R2, R21 ;  /* 0x000000020a027224 */ /* 0x000fe400078e0215 */
[----:B------:R-:W-:-:S02]  /*1210*/  IMAD R20, R5, R4, R13 ;  /* 0x0000000405147224 */ /* 0x000fc400078e020d */
[----:B------:R-:W-:Y:S02]  /*1220*/  IMAD R21, R7, R10, R2 ;  /* 0x0000000a07157224 */ /* 0x000fe400078e0202 */
.L_x_15:
[----:B------:R-:W1:Y:S01]  /*1230*/  LDCU UR4, c[0x0][0xb30] ;  /* 0x00016600ff0477ac */ /* 0x000e620008000800 */
[----:B------:R-:W2:Y:S08]  /*1240*/  S2UR UR37, SR_CgaCtaId ;  /* 0x00000000002579c3 */ /* 0x000eb00000008800 */
[----:B------:R-:W3:Y:S01]  /*1250*/  LDC R72, c[0x0][0xb24] ;  /* 0x0002c900ff487b82 */ /* 0x000ee20000000800 */
[----:B-1----:R-:W-:-:S09]  /*1260*/  UISETP.NE.AND UP1, UPT, UR4, 0x1, UPT ;  /* 0x000000010400788c */ /* 0x002fd2000bf25270 */
[----:B--2---:R-:W-:Y:S05]  /*1270*/  BRA.U UP1, `(.L_x_16) ;  /* 0x0000000101407547 */ /* 0x004fea000b800000 */
[----:B------:R-:W1:Y:S08]  /*1280*/  LDC.64 R4, c[0x0][0xb10] ;  /* 0x0002c400ff047b82 */ /* 0x000e700000000a00 */
[----:B------:R-:W2:Y:S08]  /*1290*/  LDC.64 R2, c[0x0][0xb18] ;  /* 0x0002c600ff027b82 */ /* 0x000eb00000000a00 */
[----:B------:R-:W4:Y:S08]  /*12a0*/  LDC R6, c[0x0][0xb20] ;  /* 0x0002c800ff067b82 */ /* 0x000f300000000800 */
[----:B------:R-:W3:Y:S01]  /*12b0*/  LDC R8, c[0x0][0xb0c] ;  /* 0x0002c300ff087b82 */ /* 0x000ee20000000800 */
[----:B-1----:R-:W-:-:S05]  /*12c0*/  IMAD.HI.U32 R4, R21, R4, RZ ;  /* 0x0000000415047227 */ /* 0x002fca00078e00ff */
[----:B------:R-:W-:Y:S01]  /*12d0*/  SHF.R.U32.HI R4, RZ, R5, R4 ;  /* 0x00000005ff047219 */ /* 0x000fe20000011604 */
[----:B--2---:R-:W-:Y:S01]  /*12e0*/  IMAD.HI.U32 R3, R20, R3, RZ ;  /* 0x0000000314037227 */ /* 0x004fe200078e00ff */
[----:B------:R-:W-:-:S04]  /*12f0*/  ISETP.NE.AND P0, PT, R2, 0x1, PT ;  /* 0x000000010200780c */ /* 0x000fc80003f05270 */
[----:B----4-:R-:W-:-:S04]  /*1300*/  SHF.R.U32.HI R3, RZ, R6, R3 ;  /* 0x00000006ff037219 */ /* 0x010fc80000011603 */
[----:B------:R-:W-:Y:S02]  /*1310*/  SEL R3, R20, R3, !P0 ;  /* 0x0000000314037207 */ /* 0x000fe40004000000 */
[----:B---3--:R-:W-:-:S04]  /*1320*/  ISETP.NE.AND P1, PT, R8, 0x1, PT ;  /* 0x000000010800780c */ /* 0x008fc80003f25270 */
[----:B------:R-:W-:-:S05]  /*1330*/  SEL R4, R21, R4, !P1 ;  /* 0x0000000415047207 */ /* 0x000fca0004800000 */
[----:B------:R-:W-:Y:S02]  /*1340*/  IMAD.IADD R5, R3, 0x1, -R4 ;  /* 0x0000000103057824 */ /* 0x000fe400078e0a04 */
[----:B------:R-:W-:Y:S02]  /*1350*/  IMAD.IADD R3, R4, 0x1, -R3 ;  /* 0x0000000104037824 */ /* 0x000fe400078e0a03 */
[----:B------:R-:W-:Y:S02]  /*1360*/  IMAD R21, R5, R8, R21 ;  /* 0x0000000805157224 */ /* 0x000fe400078e0215 */
[----:B------:R-:W-:-:S07]  /*1370*/  IMAD R20, R3, R2, R20 ;  /* 0x0000000203147224 */ /* 0x000fce00078e0214 */
.L_x_16:
[----:B------:R-:W-:Y:S01]  /*1380*/  BAR.SYNC.DEFER_BLOCKING 0x0 ;  /* 0x0000000000007b1d */ /* 0x000fe20000010000 */
[----:B------:R-:W-:Y:S01]  /*1390*/  UISETP.NE.AND UP1, UPT, UR8, 0x2, UPT ;  /* 0x000000020800788c */ /* 0x000fe2000bf25270 */
[----:B------:R-:W-:Y:S02]  /*13a0*/  ISETP.NE.OR P5, PT, R0, 0x2, !P5 ;  /* 0x000000020000780c */ /* 0x000fe40006fa5670 */
[----:B------:R-:W-:-:S06]  /*13b0*/  LOP3.LUT R2, R185, 0x1f, RZ, 0xc0, !PT ;  /* 0x0000001fb9027812 */ /* 0x000fcc00078ec0ff */
[----:B------:R-:W-:Y:S05]  /*13c0*/  BRA.U UP1, `(.L_x_17) ;  /* 0x0000001101f87547 */ /* 0x000fea000b800000 */
[----:B------:R-:W1:Y:S01]  /*13d0*/  LDCU UR13, c[0x0][0x38c] ;  /* 0x00007180ff0d77ac */ /* 0x000e620008000800 */
[----:B------:R-:W2:Y:S01]  /*13e0*/  LDC R9, c[0x0][0x370] ;  /* 0x0000dc00ff097b82 */ /* 0x000ea20000000800 */
[----:B------:R-:W-:Y:S01]  /*13f0*/  PLOP3.LUT P1, PT, PT, PT, UP2, 0x80, 0x8 ;  /* 0x000000000008781c */ /* 0x000fe20003f2f028 */
[----:B------:R-:W-:Y:S01]  /*1400*/  IMAD.MOV.U32 R15, RZ, RZ, 0x1 ;  /* 0x00000001ff0f7424 */ /* 0x000fe200078e00ff */
[----:B------:R-:W-:Y:S01]  /*1410*/  ISETP.EQ.OR P4, PT, R2, RZ, P5 ;  /* 0x000000ff0200720c */ /* 0x000fe20002f82670 */
[----:B------:R-:W-:Y:S01]  /*1420*/  IMAD.MOV.U32 R14, RZ, RZ, RZ ;  /* 0x000000ffff0e7224 */ /* 0x000fe200078e00ff */
[----:B------:R-:W-:Y:S02]  /*1430*/  PLOP3.LUT P1, PT, P1, PT, PT, 0x8, 0x80 ;  /* 0x000000000080781c */ /* 0x000fe40000f2e170 */
[----:B------:R-:W-:Y:S01]  /*1440*/  CS2R R12, SRZ ;  /* 0x00000000000c7805 */ /* 0x000fe2000001ff00 */
[----:B------:R-:W-:Y:S01]  /*1450*/  IMAD.MOV.U32 R10, RZ, RZ, 0x1 ;  /* 0x00000001ff0a7424 */ /* 0x000fe200078e00ff */
[----:B------:R-:W4:Y:S01]  /*1460*/  LDC R0, c[0x0][0x374] ;  /* 0x0000dd00ff007b82 */ /* 0x000f220000000800 */
[----:B------:R-:W2:Y:S01]  /*1470*/  LDCU.64 UR22, c[0x0][0x348] ;  /* 0x00006900ff1677ac */ /* 0x000ea20008000a00 */
[----:B------:R-:W-:Y:S01]  /*1480*/  UMOV UR6, URZ ;  /* 0x000000ff00067c82 */ /* 0x000fe20008000000 */
[----:B-1----:R-:W-:-:S04]  /*1490*/  UIADD3 UR5, UPT, UPT, UR13, 0x3f, URZ ;  /* 0x0000003f0d057890 */ /* 0x002fc8000fffe0ff */
[----:B------:R-:W-:-:S04]  /*14a0*/  USHF.R.S32.HI UR4, URZ, 0x1f, UR5 ;  /* 0x0000001fff047899 */ /* 0x000fc80008011405 */
[----:B------:R-:W-:-:S04]  /*14b0*/  ULEA.HI UR4, UR4, UR5, URZ, 0x6 ;  /* 0x0000000504047291 */ /* 0x000fc8000f8f30ff */
[----:B------:R-:W-:Y:S02]  /*14c0*/  USHF.R.S32.HI UR15, URZ, 0x6, UR4 ;  /* 0x00000006ff0f7899 */ /* 0x000fe40008011404 */
[----:B------:R-:W-:Y:S02]  /*14d0*/  UIADD3 UR4, UPT, UPT, UR13, -0x1, URZ ;  /* 0xffffffff0d047890 */ /* 0x000fe4000fffe0ff */
[----:B------:R-:W-:Y:S02]  /*14e0*/  UISETP.LT.U32.AND UP0, UPT, UR15, 0x7, UPT ;  /* 0x000000070f00788c */ /* 0x000fe4000bf01070 */
[----:B------:R-:W-:Y:S02]  /*14f0*/  UISETP.GE.U32.AND UP1, UPT, UR4, -0x7f, UPT ;  /* 0xffffff810400788c */ /* 0x000fe4000bf26070 */
[----:B------:R-:W-:Y:S02]  /*1500*/  USEL UR14, UR15, 0x7, UP0 ;  /* 0x000000070f0e7887 */ /* 0x000fe40008000000 */
[----:B------:R-:W-:-:S02]  /*1510*/  UIADD3 UR13, UPT, UPT, UR13, 0x7e, URZ ;  /* 0x0000007e0d0d7890 */ /* 0x000fc4000fffe0ff */
[----:B------:R-:W-:Y:S02]  /*1520*/  UIADD3 UR5, UPT, UPT, UR14, -0x1, URZ ;  /* 0xffffffff0e057890 */ /* 0x000fe4000fffe0ff */
[----:B------:R-:W-:-:S03]  /*1530*/  UIADD3 UR7, UPT, UPT, UR15, -UR14, URZ ;  /* 0x8000000e0f077290 */ /* 0x000fc6000fffe0ff */
[----:B------:R-:W-:-:S04]  /*1540*/  @UP1 UIADD3 UR5, UPT, UPT, UR14, URZ, URZ ;  /* 0x000000ff0e051290 */ /* 0x000fc8000fffe0ff */
[----:B--2---:R-:W-:-:S12]  /*1550*/  UIADD3 UR5, UPT, UPT, UR5, 0x1, URZ ;  /* 0x0000000105057890 */ /* 0x004fd8000fffe0ff */
.L_x_35:
[----:B------:R-:W-:Y:S01]  /*1560*/  UISETP.NE.AND UP0, UPT, UR37, URZ, UPT ;  /* 0x000000ff2500728c */ /* 0x000fe2000bf05270 */
[----:B------:R-:W1:Y:S08]  /*1570*/  S2UR UR37, SR_CgaCtaId ;  /* 0x00000000002579c3 */ /* 0x000e700000008800 */
[----:B------:R-:W-:Y:S05]  /*1580*/  BRA.U UP0, `(.L_x_18) ;  /* 0x0000000100347547 */ /* 0x000fea000b800000 */
[----:B------:R-:W2:Y:S01]  /*1590*/  S2R R2, SR_CgaCtaId ;  /* 0x0000000000027919 */ /* 0x000ea20000008800 */
[----:B------:R-:W-:-:S04]  /*15a0*/  MOV R3, 0x400 ;  /* 0x0000040000037802 */ /* 0x000fc80000000f00 */
[----:B--2---:R-:W-:Y:S02]  /*15b0*/  LEA R3, R2, R3, 0x18 ;  /* 0x0000000302037211 */ /* 0x004fe400078ec0ff */
[----:B------:R-:W-:-:S03]  /*15c0*/  SHF.L.U32 R2, R10, 0x1f, RZ ;  /* 0x0000001f0a027819 */ /* 0x000fc600000006ff */
[----:B------:R-:W-:-:S04]  /*15d0*/  IMAD R3, R12, 0x8, R3 ;  /* 0x000000080c037824 */ /* 0x000fc800078e0203 */
[----:B------:R-:W2:Y:S02]  /*15e0*/  SYNCS.PHASECHK.TRANS64.TRYWAIT P0, [R3+URZ+0x110], R2 ;  /* 0x00011002030075a7 */ /* 0x000ea400080011ff */
[----:B--2---:R-:W-:Y:S05]  /*15f0*/  @!P0 BRA `(.L_x_19) ;  /* 0x0000009800f08947 */ /* 0x004fea0003800000 */
.L_x_129:
[----:B------:R-:W-:Y:S01]  /*1600*/  VIADD R12, R12, 0x1 ;  /* 0x000000010c0c7836 */ /* 0x000fe20000000000 */
[----:B------:R2:W-:Y:S04]  /*1610*/  SYNCS.ARRIVE.TRANS64.A1T0 RZ, [R3+URZ+0x100], RZ ;  /* 0x000100ff03ff79a7 */ /* 0x0005e800081000ff */
[----:B------:R-:W-:-:S04]  /*1620*/  ISETP.NE.AND P0, PT, R12, 0x2, PT ;  /* 0x000000020c00780c */ /* 0x000fc80003f05270 */
[----:B------:R-:W-:Y:S02]  /*1630*/  SEL R12, R12, RZ, P0 ;  /* 0x000000ff0c0c7207 */ /* 0x000fe40000000000 */
[----:B--2---:R-:W-:-:S04]  /*1640*/  SEL R3, RZ, 0x1, P0 ;  /* 0x00000001ff037807 */ /* 0x004fc80000000000 */
[----:B------:R-:W-:-:S07]  /*1650*/  LOP3.LUT R10, R10, R3, RZ, 0x3c, !PT ;  /* 0x000000030a0a7212 */ /* 0x000fce00078e3cff */
.L_x_18:
[----:B------:R-:W-:Y:S01]  /*1660*/  UMOV UR4, 0x400 ;  /* 0x0000040000047882 */ /* 0x000fe20000000000 */
[----:B------:R-:W-:Y:S01]  /*1670*/  SHF.L.U32 R2, R15, 0x1f, RZ ;  /* 0x0000001f0f027819 */ /* 0x000fe200000006ff */
[----:B-1----:R-:W-:Y:S01]  /*1680*/  ULEA UR4, UR37, UR4, 0x18 ;  /* 0x0000000425047291 */ /* 0x002fe2000f8ec0ff */
[----:B------:R-:W-:Y:S01]  /*1690*/  R2UR UR35, R21 ;  /* 0x00000000152372ca */ /* 0x000fe200000e0000 */
[----:B------:R-:W-:Y:S01]  /*16a0*/  UISETP.GE.U32.AND UP0, UPT, UR13, 0x7f, UPT ;  /* 0x0000007f0d00788c */ /* 0x000fe2000bf06070 */
[----:B------:R-:W-:Y:S01]  /*16b0*/  R2UR UR18, R20 ;  /* 0x00000000141272ca */ /* 0x000fe200000e0000 */
[----:B------:R-:W-:Y:S01]  /*16c0*/  ULEA UR8, UR6, UR4, 0x3 ;  /* 0x0000000406087291 */ /* 0x000fe2000f8e18ff */
[----:B------:R-:W-:-:S08]  /*16d0*/  UMOV UR21, URZ ;  /* 0x000000ff00157c82 */ /* 0x000fd00008000000 */
[----:B------:R1:W2:Y:S01]  /*16e0*/  SYNCS.PHASECHK.TRANS64.TRYWAIT P0, [UR8+0x38], R2 ;  /* 0x00003802ff0075a7 */ /* 0x0002a20008001108 */
[----:B------:R-:W-:Y:S02]  /*16f0*/  USHF.L.U32 UR35, UR35, 0x7, URZ ;  /* 0x0000000723237899 */ /* 0x000fe400080006ff */
[----:B------:R-:W-:Y:S01]  /*1700*/  USHF.L.U32 UR18, UR18, 0x8, URZ ;  /* 0x0000000812127899 */ /* 0x000fe200080006ff */
[----:B------:R-:W-:Y:S11]  /*1710*/  BRA.U !UP0, `(.L_x_20) ;  /* 0x0000000108c07547 */ /* 0x000ff6000b800000 */
[----:B------:R-:W-:Y:S01]  /*1720*/  UIADD3 UR10, UPT, UPT, UR18, 0x80, URZ ;  /* 0x00000080120a7890 */ /* 0x000fe2000fffe0ff */
[----:B------:R-:W-:Y:S01]  /*1730*/  UMOV UR24, URZ ;  /* 0x000000ff00187c82 */ /* 0x000fe20008000000 */
[----:B------:R-:W-:-:S10]  /*1740*/  UMOV UR25, UR6 ;  /* 0x0000000600197c82 */ /* 0x000fd40008000000 */
.L_x_25:
[----:B-1----:R-:W-:Y:S01]  /*1750*/  ULEA UR33, UR25, UR4, 0x3 ;  /* 0x0000000419217291 */ /* 0x002fe2000f8e18ff */
[----:B--2---:R-:W-:Y:S01]  /*1760*/  @!P5 MOV R3, 0x6000 ;  /* 0x000060000003d802 */ /* 0x004fe20000000f00 */
[----:B--2---:R-:W-:Y:S10]  /*1770*/  @P0 BRA `(.L_x_21) ;  /* 0x00000000000c0947 */ /* 0x004ff40003800000 */
[----:B------:R-:W-:-:S04]  /*1780*/  SHF.L.U32 R5, R15, 0x1f, RZ ;  /* 0x0000001f0f057819 */ /* 0x000fc800000006ff */
[----:B------:R-:W2:Y:S02]  /*1790*/  SYNCS.PHASECHK.TRANS64.TRYWAIT P0, [UR33+0x38], R5 ;  /* 0x00003805ff0075a7 */ /* 0x000ea40008001121 */
[----:B--2---:R-:W-:Y:S05]  /*17a0*/  @!P0 BRA `(.L_x_22) ;  /* 0x0000009800988947 */ /* 0x004fea0003800000 */
.L_x_21:
[----:B------:R2:W-:Y:S01]  /*17b0*/  @!P5 SYNCS.ARRIVE.TRANS64 RZ, [UR33], R3 ;  /* 0x00000003ffffd9a7 */ /* 0x0005e20008000021 */
[----:B------:R-:W-:Y:S04]  /*17c0*/  BSSY.RECONVERGENT B0, `(.L_x_23) ;  /* 0x0000003000007945 */ /* 0x000fe80003800200 */
[----:B------:R-:W-:Y:S05]  /*17d0*/  @P4 BRA `(.L_x_24) ;  /* 0x0000000000044947 */ /* 0x000fea0003800000 */
[----:B------:R-:W-:Y:S05]  /*17e0*/  BPT.TRAP 0x1 ;  /* 0x000000040000795c */ /* 0x000fea0000300000 */
.L_x_24:
[----:B------:R-:W-:Y:S05]  /*17f0*/  BSYNC.RECONVERGENT B0 ;  /* 0x0000000000007941 */ /* 0x000fea0003800200 */
.L_x_23:
[----:B------:R-:W-:Y:S02]  /*1800*/  UIADD3 UR6, UPT, UPT, UR25, 0x1, URZ ;  /* 0x0000000119067890 */ /* 0x000fe4000fffe0ff */
[----:B------:R-:W-:Y:S02]  /*1810*/  ULEA UR32, UR25, UR4, 0xd ;  /* 0x0000000419207291 */ /* 0x000fe4000f8e68ff */
[----:B------:R-:W-:Y:S02]  /*1820*/  UISETP.NE.AND UP0, UPT, UR6, 0x7, UPT ;  /* 0x000000070600788c */ /* 0x000fe4000bf05270 */
[----:B------:R-:W-:Y:S02]  /*1830*/  UIADD3 UR30, UP1, UPT, UR22, 0x80, URZ ;  /* 0x00000080161e7890 */ /* 0x000fe4000ff3e0ff */
[----:B------:R-:W-:Y:S02]  /*1840*/  USEL UR9, URZ, 0x1, UP0 ;  /* 0x00000001ff097887 */ /* 0x000fe40008000000 */
[----:B------:R-:W-:-:S02]  /*1850*/  USEL UR6, UR6, URZ, UP0 ;  /* 0x000000ff06067287 */ /* 0x000fc40008000000 */
[----:B------:R-:W-:Y:S02]  /*1860*/  UIADD3 UR28, UP0, UPT, UR22, 0x180, URZ ;  /* 0x00000180161c7890 */ /* 0x000fe4000ff1e0ff */
[----:B------:R-:W-:Y:S01]  /*1870*/  ULEA UR8, UR6, UR4, 0x3 ;  /* 0x0000000406087291 */ /* 0x000fe2000f8e18ff */
[----:B------:R-:W-:Y:S01]  /*1880*/  LOP3.LUT R15, R15, UR9, RZ, 0x3c, !PT ;  /* 0x000000090f0f7c12 */ /* 0x000fe2000f8e3cff */
[----:B------:R-:W-:Y:S02]  /*1890*/  USHF.L.U32 UR34, UR24, 0x6, URZ ;  /* 0x0000000618227899 */ /* 0x000fe400080006ff */
[----:B------:R-:W-:Y:S01]  /*18a0*/  UIADD3.X UR31, UPT, UPT, URZ, UR23, URZ, UP1, !UPT ;  /* 0x00000017ff1f7290 */ /* 0x000fe20008ffe4ff */
[----:B-1----:R-:W-:Y:S01]  /*18b0*/  SHF.L.U32 R2, R15, 0x1f, RZ ;  /* 0x0000001f0f027819 */ /* 0x002fe200000006ff */
[----:B------:R-:W-:Y:S02]  /*18c0*/  UIADD3 UR32, UPT, UPT, UR32, 0xc400, URZ ;  /* 0x0000c40020207890 */ /* 0x000fe4000fffe0ff */
[----:B------:R-:W-:Y:S01]  /*18d0*/  UIADD3.X UR29, UPT, UPT, URZ, UR23, URZ, UP0, !UPT ;  /* 0x00000017ff1d7290 */ /* 0x000fe200087fe4ff */
[----:B------:R1:W1:Y:S01]  /*18e0*/  SYNCS.PHASECHK.TRANS64.TRYWAIT P0, [UR8+0x38], R2 ;  /* 0x00003802ff0075a7 */ /* 0x0002620008001108 */
[----:B------:R-:W-:Y:S01]  /*18f0*/  ULEA UR8, UR25, UR4, 0xe ;  /* 0x0000000419087291 */ /* 0x000fe2000f8e70ff */
[----:B------:R-:W-:Y:S01]  /*1900*/  UMOV UR26, 0x0 ;  /* 0x00000000001a7882 */ /* 0x000fe20000000000 */
[----:B------:R-:W-:-:S02]  /*1910*/  UMOV UR27, 0x10000000 ;  /* 0x10000000001b7882 */ /* 0x000fc40000000000 */
[----:B------:R-:W-:Y:S01]  /*1920*/  UIADD3 UR16, UPT, UPT, UR8, 0x1a400, URZ ;  /* 0x0001a40008107890 */ /* 0x000fe2000fffe0ff */
[----:B------:R1:W-:Y:S01]  /*1930*/  UTMALDG.3D [UR32], [UR30], desc[UR26] ;  /* 0x00001a201e0075b4 */ /* 0x0003e20008011000 */
[----:B------:R-:W-:Y:S01]  /*1940*/  UIADD3 UR8, UPT, UPT, UR8, 0x1c400, URZ ;  /* 0x0001c40008087890 */ /* 0x000fe2000fffe0ff */
[----:B------:R-:W-:Y:S01]  /*1950*/  UMOV UR17, UR33 ;  /* 0x0000002100117c82 */ /* 0x000fe20008000000 */
[----:B------:R-:W-:Y:S01]  /*1960*/  UMOV UR20, UR36 ;  /* 0x0000002400147c82 */ /* 0x000fe20008000000 */
[----:B------:R-:W-:Y:S01]  /*1970*/  UMOV UR19, UR34 ;  /* 0x0000002200137c82 */ /* 0x000fe20008000000 */
[----:B------:R-:W-:Y:S01]  /*1980*/  UMOV UR12, UR36 ;  /* 0x00000024000c7c82 */ /* 0x000fe20008000000 */
[----:B------:R-:W-:Y:S01]  /*1990*/  UMOV UR9, UR33 ;  /* 0x0000002100097c82 */ /* 0x000fe20008000000 */
[----:B------:R-:W-:Y:S01]  /*19a0*/  UMOV UR11, UR34 ;  /* 0x00000022000b7c82 */ /* 0x000fe20008000000 */
[----:B------:R1:W-:Y:S01]  /*19b0*/  UTMALDG.3D [UR16], [UR28], desc[UR26] ;  /* 0x00001a101c0075b4 */ /* 0x0003e20008011000 */
[----:B------:R-:W-:Y:S01]  /*19c0*/  UIADD3 UR24, UPT, UPT, UR24, 0x1, URZ ;  /* 0x0000000118187890 */ /* 0x000fe2000fffe0ff */
[----:B------:R-:W-:Y:S01]  /*19d0*/  UMOV UR21, UR5 ;  /* 0x0000000500157c82 */ /* 0x000fe20008000000 */
[----:B------:R-:W-:-:S02]  /*19e0*/  UMOV UR25, UR6 ;  /* 0x0000000600197c82 */ /* 0x000fc40008000000 */
[----:B------:R-:W-:Y:S01]  /*19f0*/  UISETP.NE.AND UP0, UPT, UR24, UR5, UPT ;  /* 0x000000051800728c */ /* 0x000fe2000bf05270 */
[----:B------:R1:W-:Y:S08]  /*1a00*/  UTMALDG.3D [UR8], [UR28], desc[UR26] ;  /* 0x00001a081c0075b4 */ /* 0x0003f00008011000 */
[----:B------:R-:W-:Y:S05]  /*1a10*/  BRA.U UP0, `(.L_x_25) ;  /* 0xfffffffd004c7547 */ /* 0x000fea000b83ffff */
.L_x_20:
[----:B-1----:R-:W-:Y:S01]  /*1a20*/  ULEA UR8, UR6, UR4, 0x3 ;  /* 0x0000000406087291 */ /* 0x002fe2000f8e18ff */
[----:B------:R-:W-:Y:S01]  /*1a30*/  SHF.L.U32 R2, R15, 0x1f, RZ ;  /* 0x0000001f0f027819 */ /* 0x000fe200000006ff */
[----:B------:R-:W-:Y:S01]  /*1a40*/  @!P1 SYNCS.ARRIVE.TRANS64.A1T0 RZ, [UR4+0xb8], RZ ;  /* 0x0000b8ffffff99a7 */ /* 0x000fe20008100004 */
[----:B------:R-:W-:-:S06]  /*1a50*/  UISETP.GT.AND UP0, UPT, UR15, UR14, UPT ;  /* 0x0000000e0f00728c */ /* 0x000fcc000bf04270 */
[----:B--2---:R1:W2:Y:S03]  /*1a60*/  SYNCS.PHASECHK.TRANS64.TRYWAIT P0, [UR8+0x38], R2 ;  /* 0x00003802ff0075a7 */ /* 0x0042a60008001108 */
[----:B------:R-:W-:Y:S05]  /*1a70*/  BRA.U !UP0, `(.L_x_26) ;  /* 0x0000000108c47547 */ /* 0x000fea000b800000 */
[----:B------:R-:W-:Y:S02]  /*1a80*/  UIADD3 UR29, UPT, UPT, UR7, UR21, URZ ;  /* 0x00000015071d7290 */ /* 0x000fe4000fffe0ff */
[----:B------:R-:W-:Y:S01]  /*1a90*/  UIADD3 UR10, UPT, UPT, UR18, 0x80, URZ ;  /* 0x00000080120a7890 */ /* 0x000fe2000fffe0ff */
[----:B------:R-:W-:-:S11]  /*1aa0*/  UMOV UR34, UR6 ;  /* 0x0000000600227c82 */ /* 0x000fd60008000000 */
.L_x_31:
[----:B-1----:R-:W-:Y:S01]  /*1ab0*/  ULEA UR25, UR34, UR4, 0x3 ;  /* 0x0000000422197291 */ /* 0x002fe2000f8e18ff */
[----:B--2---:R-:W-:Y:S01]  /*1ac0*/  @!P5 MOV R3, 0x6000 ;  /* 0x000060000003d802 */ /* 0x004fe20000000f00 */
[----:B--2---:R-:W-:Y:S10]  /*1ad0*/  @P0 BRA `(.L_x_27) ;  /* 0x00000000000c0947 */ /* 0x004ff40003800000 */
[----:B------:R-:W-:-:S04]  /*1ae0*/  SHF.L.U32 R5, R15, 0x1f, RZ ;  /* 0x0000001f0f057819 */ /* 0x000fc800000006ff */
[----:B------:R-:W2:Y:S02]  /*1af0*/  SYNCS.PHASECHK.TRANS64.TRYWAIT P0, [UR25+0x38], R5 ;  /* 0x00003805ff0075a7 */ /* 0x000ea40008001119 */
[----:B--2---:R-:W-:Y:S05]  /*1b00*/  @!P0 BRA `(.L_x_28) ;  /* 0x0000009400d88947 */ /* 0x004fea0003800000 */
.L_x_27:
[----:B------:R2:W-:Y:S01]  /*1b10*/  @!P5 SYNCS.ARRIVE.TRANS64 RZ, [UR25], R3 ;  /* 0x00000003ffffd9a7 */ /* 0x0005e20008000019 */
[----:B------:R-:W-:Y:S04]  /*1b20*/  BSSY.RECONVERGENT B0, `(.L_x_29) ;  /* 0x0000003000007945 */ /* 0x000fe80003800200 */
[----:B------:R-:W-:Y:S05]  /*1b30*/  @P4 BRA `(.L_x_30) ;  /* 0x0000000000044947 */ /* 0x000fea0003800000 */
[----:B------:R-:W-:Y:S05]  /*1b40*/  BPT.TRAP 0x1 ;  /* 0x000000040000795c */ /* 0x000fea0000300000 */
.L_x_30:
[----:B------:R-:W-:Y:S05]  /*1b50*/  BSYNC.RECONVERGENT B0 ;  /* 0x0000000000007941 */ /* 0x000fea0003800200 */
.L_x_29:
        /* <DEDUP_REMOVED lines=10> */
[----:B------:R-:W-:Y:S01]  /*1c00*/  UIADD3 UR24, UPT, UPT, UR24, 0xc400, URZ ;  /* 0x0000c40018187890 */ /* 0x000fe2000fffe0ff */
[----:B-1----:R-:W-:Y:S01]  /*1c10*/  SHF.L.U32 R2, R15, 0x1f, RZ ;  /* 0x0000001f0f027819 */ /* 0x002fe200000006ff */
[----:B------:R-:W-:Y:S02]  /*1c20*/  UIADD3.X UR39, UPT, UPT, URZ, UR23, URZ, UP1, !UPT ;  /* 0x00000017ff277290 */ /* 0x000fe40008ffe4ff */
[----:B------:R-:W-:Y:S01]  /*1c30*/  UIADD3.X UR33, UPT, UPT, URZ, UR23, URZ, UP0, !UPT ;  /* 0x00000017ff217290 */ /* 0x000fe200087fe4ff */
[----:B------:R1:W1:Y:S01]  /*1c40*/  SYNCS.PHASECHK.TRANS64.TRYWAIT P0, [UR8+0x38], R2 ;  /* 0x00003802ff0075a7 */ /* 0x0002620008001108 */
[----:B------:R-:W-:Y:S01]  /*1c50*/  ULEA UR8, UR34, UR4, 0xe ;  /* 0x0000000422087291 */ /* 0x000fe2000f8e70ff */
[----:B------:R-:W-:Y:S01]  /*1c60*/  UMOV UR30, 0x0 ;  /* 0x00000000001e7882 */ /* 0x000fe20000000000 */
[----:B------:R-:W-:-:S02]  /*1c70*/  UMOV UR31, 0x10000000 ;  /* 0x10000000001f7882 */ /* 0x000fc40000000000 */
[----:B------:R-:W-:Y:S02]  /*1c80*/  UIADD3 UR16, UPT, UPT, UR8, 0x1a400, URZ ;  /* 0x0001a40008107890 */ /* 0x000fe4000fffe0ff */
[----:B------:R-:W-:Y:S01]  /*1c90*/  UIADD3 UR8, UPT, UPT, UR8, 0x1c400, URZ ;  /* 0x0001c40008087890 */ /* 0x000fe2000fffe0ff */
[----:B------:R-:W-:Y:S01]  /*1ca0*/  UMOV UR27, UR35 ;  /* 0x00000023001b7c82 */ /* 0x000fe20008000000 */
[----:B------:R-:W-:Y:S01]  /*1cb0*/  UMOV UR28, UR36 ;  /* 0x00000024001c7c82 */ /* 0x000fe20008000000 */
[----:B------:R-:W-:Y:S01]  /*1cc0*/  UMOV UR17, UR25 ;  /* 0x0000001900117c82 */ /* 0x000fe20008000000 */
[----:B------:R-:W-:Y:S01]  /*1cd0*/  UMOV UR20, UR36 ;  /* 0x0000002400147c82 */ /* 0x000fe20008000000 */
[----:B------:R-:W-:Y:S01]  /*1ce0*/  UMOV UR19, UR26 ;  /* 0x0000001a00137c82 */ /* 0x000fe20008000000 */
[----:B------:R-:W-:Y:S01]  /*1cf0*/  UMOV UR12, UR36 ;  /* 0x00000024000c7c82 */ /* 0x000fe20008000000 */
[----:B------:R-:W-:Y:S01]  /*1d00*/  UMOV UR9, UR25 ;  /* 0x0000001900097c82 */ /* 0x000fe20008000000 */
[----:B------:R1:W-:Y:S01]  /*1d10*/  UTMALDG.3D [UR24], [UR38], desc[UR30] ;  /* 0x00001e18260075b4 */ /* 0x0003e20008011000 */
[----:B------:R-:W-:Y:S01]  /*1d20*/  UMOV UR11, UR26 ;  /* 0x0000001a000b7c82 */ /* 0x000fe20008000000 */
[----:B------:R-:W-:Y:S01]  /*1d30*/  UIADD3 UR21, UPT, UPT, UR21, 0x1, URZ ;  /* 0x0000000115157890 */ /* 0x000fe2000fffe0ff */
[----:B------:R-:W-:-:S03]  /*1d40*/  UMOV UR34, UR6 ;  /* 0x0000000600227c82 */ /* 0x000fc60008000000 */
[----:B------:R-:W-:Y:S01]  /*1d50*/  UISETP.NE.AND UP0, UPT, UR21, UR29, UPT ;  /* 0x0000001d1500728c */ /* 0x000fe2000bf05270 */
[----:B------:R1:W-:Y:S01]  /*1d60*/  UTMALDG.3D [UR16], [UR32], desc[UR30] ;  /* 0x00001e10200075b4 */ /* 0x0003e20008011000 */
[----:B------:R1:W-:Y:S07]  /*1d70*/  UTMALDG.3D [UR8], [UR32], desc[UR30] ;  /* 0x00001e08200075b4 */ /* 0x0003ee0008011000 */
[----:B------:R-:W-:Y:S05]  /*1d80*/  BRA.U UP0, `(.L_x_31) ;  /* 0xfffffffd00487547 */ /* 0x000fea000b83ffff */
.L_x_26:
[C---:B-1----:R-:W-:Y:S01]  /*1d90*/  LEA R2, R14.reuse, UR4, 0x3 ;  /* 0x000000040e027c11 */ /* 0x042fe2000f8e18ff */
[----:B------:R-:W-:Y:S01]  /*1da0*/  NOP ;  /* 0x0000000000007918 */ /* 0x000fe20000000000 */
[----:B--2---:R-:W-:Y:S02]  /*1db0*/  SHF.L.U32 R3, R13, 0x1f, RZ ;  /* 0x0000001f0d037819 */ /* 0x004fe400000006ff */
[----:B------:R-:W-:Y:S02]  /*1dc0*/  LEA R4, R14, UR4, 0x4 ;  /* 0x000000040e047c11 */ /* 0x000fe4000f8e20ff */
[----:B------:R-:W1:Y:S02]  /*1dd0*/  SYNCS.PHASECHK.TRANS64.TRYWAIT P0, [R2+URZ+0xc0], R3 ;  /* 0x0000c003020075a7 */ /* 0x000e6400080011ff */
[----:B-1----:R-:W-:Y:S05]  /*1de0*/  @!P0 BRA `(.L_x_32) ;  /* 0x0000009400388947 */ /* 0x002fea0003800000 */
.L_x_132:
[----:B------:R-:W2:Y:S01]  /*1df0*/  LDS.128 R4, [R4+0x130] ;  /* 0x0001300004047984 */ /* 0x000ea20000000c00 */
[----:B---3--:R-:W-:Y:S01]  /*1e00*/  ISETP.GE.AND P0, PT, R72, 0x1, PT ;  /* 0x000000014800780c */ /* 0x008fe20003f06270 */
[----:B-1----:R-:W-:Y:S01]  /*1e10*/  VIADD R2, R2, 0xd0 ;  /* 0x000000d002027836 */ /* 0x002fe20000000000 */
[----:B------:R-:W-:Y:S01]  /*1e20*/  @!PT LDS RZ, [RZ] ;  /* 0x00000000fffff984 */ /* 0x000fe20000000800 */
[----:B------:R-:W-:Y:S01]  /*1e30*/  @!PT LDS RZ, [RZ] ;  /* 0x00000000fffff984 */ /* 0x000fe20000000800 */
[----:B------:R-:W-:Y:S01]  /*1e40*/  @!PT LDS RZ, [RZ] ;  /* 0x00000000fffff984 */ /* 0x000fe20000000800 */
[----:B------:R-:W-:Y:S01]  /*1e50*/  @!PT LDS RZ, [RZ] ;  /* 0x00000000fffff984 */ /* 0x000fe20000000800 */
[----:B------:R1:W-:Y:S06]  /*1e60*/  MEMBAR.ALL.CTA ;  /* 0x0000000000007992 */ /* 0x0003ec0000008000 */
[----:B-1----:R-:W1:Y:S01]  /*1e70*/  FENCE.VIEW.ASYNC.S ;  /* 0x00000000000073c6 */ /* 0x002e620000000000 */
[----:B------:R-:W-:-:S04]  /*1e80*/  PRMT R2, RZ, 0x654, R2 ;  /* 0x00000654ff027816 */ /* 0x000fc80000000002 */
[----:B-1----:R1:W-:Y:S01]  /*1e90*/  SYNCS.ARRIVE.TRANS64.RED.A1T0 RZ, [R2+URZ], RZ ;  /* 0x000000ff02ff79a7 */ /* 0x0023e200081004ff */
[----:B--2---:R-:W-:-:S13]  /*1ea0*/  LOP3.LUT P2, RZ, R6, 0x1, RZ, 0xc0, !PT ;  /* 0x0000000106ff7812 */ /* 0x004fda000784c0ff */
[----:B------:R-:W-:Y:S01]  /*1eb0*/  @P2 SHF.R.U32.HI R3, RZ, 0x10, R5 ;  /* 0x00000010ff032819 */ /* 0x000fe20000011605 */
[----:B------:R-:W-:Y:S01]  /*1ec0*/  VOTEU.ANY UP0, P2 ;  /* 0x0000000000ff7886 */ /* 0x000fe20001000100 */
[----:B------:R-:W-:Y:S02]  /*1ed0*/  @P2 MOV R11, R4 ;  /* 0x00000004000b2202 */ /* 0x000fe40000000f00 */
[----:B------:R-:W-:Y:S02]  /*1ee0*/  @P2 R2UR.BROADCAST UR8, R3 ;  /* 0x00000000030822ca */ /* 0x000fe400008e0000 */
[----:B------:R-:W-:-:S11]  /*1ef0*/  @P2 LOP3.LUT R8, R5, 0xffff, RZ, 0xc0, !PT ;  /* 0x0000ffff05082812 */ /* 0x000fd600078ec0ff */
[----:B------:R-:W-:Y:S01]  /*1f00*/  @UP0 UMOV UR36, UR8 ;  /* 0x0000000800240c82 */ /* 0x000fe20008000000 */
[----:B-1----:R-:W-:Y:S05]  /*1f10*/  @!P0 BRA `(.L_x_33) ;  /* 0x0000000000b88947 */ /* 0x002fea0003800000 */
[----:B------:R-:W4:Y:S01]  /*1f20*/  LDC.64 R4, c[0x0][0xb18] ;  /* 0x0002c600ff047b82 */ /* 0x000f220000000a00 */
[----:B------:R-:W-:-:S07]  /*1f30*/  ISETP.NE.AND P3, PT, R72, 0x1, PT ;  /* 0x000000014800780c */ /* 0x000fce0003f65270 */
[----:B------:R-:W1:Y:S08]  /*1f40*/  LDC.64 R6, c[0x0][0xb10] ;  /* 0x0002c400ff067b82 */ /* 0x000e700000000a00 */
[----:B------:R-:W2:Y:S08]  /*1f50*/  LDC R16, c[0x0][0xb20] ;  /* 0x0002c800ff107b82 */ /* 0x000eb00000000800 */
[----:B------:R-:W3:Y:S01]  /*1f60*/  LDC R18, c[0x0][0xb0c] ;  /* 0x0002c300ff127b82 */ /* 0x000ee20000000800 */
[----:B----4-:R-:W-:Y:S01]  /*1f70*/  IMAD.HI.U32 R17, R0, R5, RZ ;  /* 0x0000000500117227 */ /* 0x010fe200078e00ff */
[----:B------:R-:W-:-:S03]  /*1f80*/  ISETP.NE.AND P0, PT, R4, 0x1, PT ;  /* 0x000000010400780c */ /* 0x000fc60003f05270 */
[----:B------:R-:W-:-:S03]  /*1f90*/  IMAD.HI.U32 R5, R8, R5, RZ ;  /* 0x0000000508057227 */ /* 0x000fc600078e00ff */
[----:B------:R-:W4:Y:S01]  /*1fa0*/  LDC.64 R2, c[0x0][0xb28] ;  /* 0x0002ca00ff027b82 */ /* 0x000f220000000a00 */
[----:B-1----:R-:W-:-:S04]  /*1fb0*/  IMAD.HI.U32 R20, R9, R6, RZ ;  /* 0x0000000609147227 */ /* 0x002fc800078e00ff */
[----:B------:R-:W-:Y:S01]  /*1fc0*/  IMAD.HI.U32 R22, R11, R6, RZ ;  /* 0x000000060b167227 */ /* 0x000fe200078e00ff */
[----:B------:R-:W-:Y:S02]  /*1fd0*/  SHF.R.U32.HI R20, RZ, R7, R20 ;  /* 0x00000007ff147219 */ /* 0x000fe40000011614 */
[-C--:B--2---:R-:W-:Y:S02]  /*1fe0*/  SHF.R.U32.HI R17, RZ, R16.reuse, R17 ;  /* 0x00000010ff117219 */ /* 0x084fe40000011611 */
[----:B------:R-:W-:Y:S02]  /*1ff0*/  SHF.R.U32.HI R5, RZ, R16, R5 ;  /* 0x00000010ff057219 */ /* 0x000fe40000011605 */
[----:B------:R-:W-:Y:S02]  /*2000*/  SEL R17, R0, R17, !P0 ;  /* 0x0000001100117207 */ /* 0x000fe40004000000 */
[----:B------:R-:W-:Y:S02]  /*2010*/  SHF.R.U32.HI R22, RZ, R7, R22 ;  /* 0x00000007ff167219 */ /* 0x000fe40000011616 */
[----:B---3--:R-:W-:-:S02]  /*2020*/  ISETP.NE.AND P1, PT, R18, 0x1, PT ;  /* 0x000000011200780c */ /* 0x008fc40003f25270 */
[----:B------:R-:W-:Y:S02]  /*2030*/  SEL R5, R8, R5, !P0 ;  /* 0x0000000508057207 */ /* 0x000fe40004000000 */
[----:B------:R-:W-:Y:S02]  /*2040*/  SEL R19, R9, R20, !P1 ;  /* 0x0000001409137207 */ /* 0x000fe40004800000 */
[----:B------:R-:W-:Y:S01]  /*2050*/  SEL R7, R11, R22, !P1 ;  /* 0x000000160b077207 */ /* 0x000fe20004800000 */
[----:B----4-:R-:W-:-:S04]  /*2060*/  IMAD.HI.U32 R20, R17, R2, RZ ;  /* 0x0000000211147227 */ /* 0x010fc800078e00ff */
[----:B------:R-:W-:Y:S01]  /*2070*/  IMAD.HI.U32 R6, R19, R2, RZ ;  /* 0x0000000213067227 */ /* 0x000fe200078e00ff */
[----:B------:R-:W-:-:S04]  /*2080*/  @P3 SHF.R.U32.HI R17, RZ, R3, R20 ;  /* 0x00000003ff113219 */ /* 0x000fc80000011614 */
[----:B------:R-:W-:Y:S01]  /*2090*/  @P3 SHF.R.U32.HI R19, RZ, R3, R6 ;  /* 0x00000003ff133219 */ /* 0x000fe20000011606 */
[----:B------:R-:W-:-:S04]  /*20a0*/  IMAD R17, R72, R17, RZ ;  /* 0x0000001148117224 */ /* 0x000fc800078e02ff */
[----:B------:R-:W-:Y:S01]  /*20b0*/  IMAD R6, R72, R19, RZ ;  /* 0x0000001348067224 */ /* 0x000fe200078e02ff */
[C---:B------:R-:W-:Y:S02]  /*20c0*/  ISETP.GE.AND P0, PT, R5.reuse, R17, PT ;  /* 0x000000110500720c */ /* 0x040fe40003f06270 */
[----:B------:R-:W-:Y:S02]  /*20d0*/  IADD3 R17, PT, PT, -R5, RZ, RZ ;  /* 0x000000ff05117210 */ /* 0x000fe40007ffe1ff */
[----:B------:R-:W-:Y:S01]  /*20e0*/  ISETP.GE.OR P0, PT, R7, R6, P0 ;  /* 0x000000060700720c */ /* 0x000fe20000706670 */
[----:B------:R-:W-:-:S04]  /*20f0*/  IMAD.HI.U32 R6, R5, R2, RZ ;  /* 0x0000000205067227 */ /* 0x000fc800078e00ff */
[----:B------:R-:W-:Y:S01]  /*2100*/  IMAD R8, R4, R17, R8 ;  /* 0x0000001104087224 */ /* 0x000fe200078e0208 */
[----:B------:R-:W-:-:S04]  /*2110*/  SHF.R.U32.HI R6, RZ, R3, R6 ;  /* 0x00000003ff067219 */ /* 0x000fc80000011606 */
[----:B------:R-:W-:-:S03]  /*2120*/  SEL R6, R5, R6, !P3 ;  /* 0x0000000605067207 */ /* 0x000fc60005800000 */
[----:B------:R-:W-:-:S04]  /*2130*/  @!P0 IMAD.HI.U32 R16, R7, R2, RZ ;  /* 0x0000000207108227 */ /* 0x000fc800078e00ff */
[----:B------:R-:W-:Y:S01]  /*2140*/  IMAD.MOV R2, RZ, RZ, -R6 ;  /* 0x000000ffff027224 */ /* 0x000fe200078e0a06 */
[----:B------:R-:W-:-:S03]  /*2150*/  @!P0 SHF.R.U32.HI R16, RZ, R3, R16 ;  /* 0x00000003ff108219 */ /* 0x000fc60000011610 */
[----:B------:R-:W-:Y:S01]  /*2160*/  IMAD R2, R72, R2, R5 ;  /* 0x0000000248027224 */ /* 0x000fe200078e0205 */
        /* <DEDUP_REMOVED lines=9> */
.L_x_33:
[----:B------:R-:W1:Y:S02]  /*2200*/  LDCU UR8, c[0x0][0xb30] ;  /* 0x00016600ff0877ac */ /* 0x000e640008000800 */
[----:B-1----:R-:W-:-:S09]  /*2210*/  UISETP.NE.AND UP0, UPT, UR8, 0x1, UPT ;  /* 0x000000010800788c */ /* 0x002fd2000bf05270 */
[----:B------:R-:W-:Y:S05]  /*2220*/  BRA.U UP0, `(.L_x_34) ;  /* 0x0000000100407547 */ /* 0x000fea000b800000 */
[----:B------:R-:W1:Y:S08]  /*2230*/  LDC.64 R4, c[0x0][0xb10] ;  /* 0x0002c400ff047b82 */ /* 0x000e700000000a00 */
[----:B------:R-:W2:Y:S08]  /*2240*/  LDC.64 R2, c[0x0][0xb18] ;  /* 0x0002c600ff027b82 */ /* 0x000eb00000000a00 */
[----:B------:R-:W3:Y:S08]  /*2250*/  LDC R6, c[0x0][0xb20] ;  /* 0x0002c800ff067b82 */ /* 0x000ef00000000800 */
[----:B------:R-:W4:Y:S01]  /*2260*/  LDC R16, c[0x0][0xb0c] ;  /* 0x0002c300ff107b82 */ /* 0x000f220000000800 */
[----:B-1----:R-:W-:-:S05]  /*2270*/  IMAD.HI.U32 R4, R11, R4, RZ ;  /* 0x000000040b047227 */ /* 0x002fca00078e00ff */
[----:B------:R-:W-:Y:S01]  /*2280*/  SHF.R.U32.HI R4, RZ, R5, R4 ;  /* 0x00000005ff047219 */ /* 0x000fe20000011604 */
[----:B--2---:R-:W-:Y:S01]  /*2290*/  IMAD.HI.U32 R3, R8, R3, RZ ;  /* 0x0000000308037227 */ /* 0x004fe200078e00ff */
[----:B------:R-:W-:-:S04]  /*22a0*/  ISETP.NE.AND P0, PT, R2, 0x1, PT ;  /* 0x000000010200780c */ /* 0x000fc80003f05270 */
[----:B---3--:R-:W-:-:S04]  /*22b0*/  SHF.R.U32.HI R3, RZ, R6, R3 ;  /* 0x00000006ff037219 */ /* 0x008fc80000011603 */
[----:B------:R-:W-:Y:S02]  /*22c0*/  SEL R3, R8, R3, !P0 ;  /* 0x0000000308037207 */ /* 0x000fe40004000000 */
[----:B----4-:R-:W-:-:S04]  /*22d0*/  ISETP.NE.AND P1, PT, R16, 0x1, PT ;  /* 0x000000011000780c */ /* 0x010fc80003f25270 */
[----:B------:R-:W-:-:S05]  /*22e0*/  SEL R4, R11, R4, !P1 ;  /* 0x000000040b047207 */ /* 0x000fca0004800000 */
[----:B------:R-:W-:Y:S02]  /*22f0*/  IMAD.IADD R5, R3, 0x1, -R4 ;  /* 0x0000000103057824 */ /* 0x000fe400078e0a04 */
[----:B------:R-:W-:Y:S02]  /*2300*/  IMAD.IADD R3, R4, 0x1, -R3 ;  /* 0x0000000104037824 */ /* 0x000fe400078e0a03 */
[----:B------:R-:W-:Y:S02]  /*2310*/  IMAD R11, R5, R16, R11 ;  /* 0x00000010050b7224 */ /* 0x000fe400078e020b */
[----:B------:R-:W-:-:S07]  /*2320*/  IMAD R8, R3, R2, R8 ;  /* 0x0000000203087224 */ /* 0x000fce00078e0208 */
.L_x_34:
[----:B------:R-:W-:Y:S01]  /*2330*/  VIADD R14, R14, 0x1 ;  /* 0x000000010e0e7836 */ /* 0x000fe20000000000 */
[----:B------:R-:W-:Y:S01]  /*2340*/  PLOP3.LUT P1, PT, PT, PT, PT, 0x80, 0x8 ;  /* 0x000000000008781c */ /* 0x000fe20003f2f070 */
[----:B------:R-:W-:Y:S02]  /*2350*/  IMAD.IADD R21, R11, 0x1, R170 ;  /* 0x000000010b157824 */ /* 0x000fe400078e02aa */
[----:B------:R-:W-:Y:S01]  /*2360*/  IMAD.IADD R20, R8, 0x1, R147 ;  /* 0x0000000108147824 */ /* 0x000fe200078e0293 */
[----:B------:R-:W-:-:S04]  /*2370*/  ISETP.NE.AND P0, PT, R14, 0x2, PT ;  /* 0x000000020e00780c */ /* 0x000fc80003f05270 */
[----:B------:R-:W-:Y:S02]  /*2380*/  SEL R2, RZ, 0x1, P0 ;  /* 0x00000001ff027807 */ /* 0x000fe40000000000 */
[----:B------:R-:W-:Y:S02]  /*2390*/  SEL R14, R14, RZ, P0 ;  /* 0x000000ff0e0e7207 */ /* 0x000fe40000000000 */
[----:B------:R-:W-:Y:S01]  /*23a0*/  LOP3.LUT R13, R13, R2, RZ, 0x3c, !PT ;  /* 0x000000020d0d7212 */ /* 0x000fe200078e3cff */
[----:B------:R-:W-:Y:S06]  /*23b0*/  @P2 BRA `(.L_x_35) ;  /* 0xfffffff000682947 */ /* 0x000fec000383ffff */
[----:B------:R-:W-:Y:S01]  /*23c0*/  UIADD3 UR4, UPT, UPT, UR4, 0x38, URZ ;  /* 0x0000003804047890 */ /* 0x000fe2000fffe0ff */
[----:B------:R-:W-:-:S03]  /*23d0*/  SHF.L.U32 R3, R15, 0x1f, RZ ;  /* 0x0000001f0f037819 */ /* 0x000fc600000006ff */
[----:B------:R-:W-:-:S09]  /*23e0*/  ULEA UR5, UR6, UR4, 0x3 ;  /* 0x0000000406057291 */ /* 0x000fd2000f8e18ff */
[----:B------:R-:W1:Y:S02]  /*23f0*/  SYNCS.PHASECHK.TRANS64.TRYWAIT P0, [UR5], R3 ;  /* 0x00000003ff0075a7 */ /* 0x000e640008001105 */
[----:B-1----:R-:W-:Y:S05]  /*2400*/  @!P0 BRA `(.L_x_36) ;  /* 0x0000008c00c48947 */ /* 0x002fea0003800000 */
.L_x_134:
[----:B------:R-:W-:-:S04]  /*2410*/  UIADD3 UR6, UPT, UPT, UR6, 0x1, URZ ;  /* 0x0000000106067890 */ /* 0x000fc8000fffe0ff */
[----:B------:R-:W-:-:S04]  /*2420*/  UISETP.NE.AND UP0, UPT, UR6, 0x7, UPT ;  /* 0x000000070600788c */ /* 0x000fc8000bf05270 */
[----:B------:R-:W-:Y:S02]  /*2430*/  USEL UR7, URZ, 0x1, UP0 ;  /* 0x00000001ff077887 */ /* 0x000fe40008000000 */
[----:B------:R-:W-:-:S04]  /*2440*/  USEL UR6, UR6, URZ, UP0 ;  /* 0x000000ff06067287 */ /* 0x000fc80008000000 */
[----:B------:R-:W-:Y:S01]  /*2450*/  ULEA UR5, UR6, UR4, 0x3 ;  /* 0x0000000406057291 */ /* 0x000fe2000f8e18ff */
[----:B------:R-:W-:-:S04]  /*2460*/  LOP3.LUT R2, R15, UR7, RZ, 0x3c, !PT ;  /* 0x000000070f027c12 */ /* 0x000fc8000f8e3cff */
[----:B-1----:R-:W-:-:S04]  /*2470*/  SHF.L.U32 R3, R2, 0x1f, RZ ;  /* 0x0000001f02037819 */ /* 0x002fc800000006ff */
[----:B------:R-:W1:Y:S02]  /*2480*/  SYNCS.PHASECHK.TRANS64.TRYWAIT P0, [UR5], R3 ;  /* 0x00000003ff0075a7 */ /* 0x000e640008001105 */
[----:B-1----:R-:W-:Y:S05]  /*2490*/  @!P0 BRA `(.L_x_37) ;  /* 0x0000008c00b88947 */ /* 0x002fea0003800000 */
.L_x_136:
        /* <DEDUP_REMOVED lines=9> */
.L_x_138:
        /* <DEDUP_REMOVED lines=9> */
.L_x_140:
        /* <DEDUP_REMOVED lines=9> */
.L_x_142:
        /* <DEDUP_REMOVED lines=9> */
.L_x_144:
[----:B------:R-:W-:-:S04]  /*26e0*/  UIADD3 UR6, UPT, UPT, UR6, 0x1, URZ ;  /* 0x0000000106067890 */ /* 0x000fc8000fffe0ff */
[----:B------:R-:W-:-:S04]  /*26f0*/  UISETP.NE.AND UP0, UPT, UR6, 0x7, UPT ;  /* 0x000000070600788c */ /* 0x000fc8000bf05270 */
[----:B------:R-:W-:Y:S02]  /*2700*/  USEL UR5, URZ, 0x1, UP0 ;  /* 0x00000001ff057887 */ /* 0x000fe40008000000 */
[----:B------:R-:W-:-:S04]  /*2710*/  USEL UR6, UR6, URZ, UP0 ;  /* 0x000000ff06067287 */ /* 0x000fc80008000000 */
[----:B------:R-:W-:Y:S01]  /*2720*/  ULEA UR6, UR6, UR4, 0x3 ;  /* 0x0000000406067291 */ /* 0x000fe2000f8e18ff */
[----:B-1----:R-:W-:-:S04]  /*2730*/  LOP3.LUT R3, R2, UR5, RZ, 0x3c, !PT ;  /* 0x0000000502037c12 */ /* 0x002fc8000f8e3cff */
[----:B------:R-:W-:Y:S01]  /*2740*/  SHF.L.U32 R3, R3, 0x1f, RZ ;  /* 0x0000001f03037819 */ /* 0x000fe200000006ff */
[----:B----4-:R-:W-:-:S07]  /*2750*/  IMAD.U32 R0, RZ, RZ, UR6 ;  /* 0x00000006ff007e24 */ /* 0x010fce000f8e00ff */
.L_x_42:
[----:B-1----:R1:W2:Y:S02]  /*2760*/  SYNCS.PHASECHK.TRANS64.TRYWAIT P0, [R0+URZ], R3 ;  /* 0x00000003000075a7 */ /* 0x0022a400080011ff */
[----:B--2---:R-:W-:Y:S05]  /*2770*/  @!P0 NANOSLEEP.SYNCS 0x989680 ;  /* 0x009896800000895d */ /* 0x004fea0003900000 */
[----:B------:R-:W2:Y:S02]  /*2780*/  @!P0 SYNCS.PHASECHK.TRANS64 P0, [R0+URZ], R3 ;  /* 0x00000003000085a7 */ /* 0x000ea400080010ff */
[----:B--2---:R-:W-:Y:S05]  /*2790*/  @P0 EXIT ;  /* 0x000000000000094d */ /* 0x004fea0003800000 */
[----:B------:R-:W-:Y:S05]  /*27a0*/  BRA `(.L_x_42) ;  /* 0xfffffffc00ec7947 */ /* 0x000fea000383ffff */
.L_x_17:
[----:B------:R-:W-:-:S04]  /*27b0*/  UISETP.NE.AND UP1, UPT, UR37, URZ, UPT ;  /* 0x000000ff2500728c */ /* 0x000fc8000bf25270 */
[----:B------:R-:W-:-:S09]  /*27c0*/  UISETP.NE.OR UP1, UPT, UR8, 0x1, UP1 ;  /* 0x000000010800788c */ /* 0x000fd20008f25670 */
[----:B------:R-:W-:Y:S05]  /*27d0*/  BRA.U UP1, `(.L_x_43) ;  /* 0x0000000501487547 */ /* 0x000fea000b800000 */
[----:B------:R-:W-:Y:S01]  /*27e0*/  ISETP.NE.AND P2, PT, R2, RZ, PT ;  /* 0x000000ff0200720c */ /* 0x000fe20003f45270 */
[----:B------:R-:W-:Y:S01]  /*27f0*/  IMAD.MOV.U32 R12, RZ, RZ, 0x1 ;  /* 0x00000001ff0c7424 */ /* 0x000fe200078e00ff */
[----:B------:R-:W-:Y:S02]  /*2800*/  CS2R R10, SRZ ;  /* 0x00000000000a7805 */ /* 0x000fe4000001ff00 */
[----:B------:R-:W-:Y:S01]  /*2810*/  CS2R R8, SRZ ;  /* 0x0000000000087805 */ /* 0x000fe2000001ff00 */
[----:B------:R-:W-:Y:S01]  /*2820*/  UMOV UR4, 0x400 ;  /* 0x0000040000047882 */ /* 0x000fe20000000000 */
[----:B------:R-:W-:Y:S01]  /*2830*/  UMOV UR6, URZ ;  /* 0x000000ff00067c82 */ /* 0x000fe20008000000 */
[----:B------:R-:W-:-:S12]  /*2840*/  ULEA UR37, UR37, UR4, 0x18 ;  /* 0x0000000425257291 */ /* 0x000fd8000f8ec0ff */
.L_x_47:
[----:B------:R-:W-:Y:S02]  /*2850*/  LEA R0, R8, UR37, 0x3 ;  /* 0x0000002508007c11 */ /* 0x000fe4000f8e18ff */
[----:B------:R-:W-:-:S03]  /*2860*/  SHF.L.U32 R5, R9, 0x1f, RZ ;  /* 0x0000001f09057819 */ /* 0x000fc600000006ff */
[----:B------:R-:W-:Y:S01]  /*2870*/  VIADD R4, R0, 0x110 ;  /* 0x0000011000047836 */ /* 0x000fe20000000000 */
[----:B------:R-:W1:Y:S02]  /*2880*/  SYNCS.PHASECHK.TRANS64.TRYWAIT P0, [R0+URZ+0x100], R5 ;  /* 0x00010005000075a7 */ /* 0x000e6400080011ff */
[----:B-1----:R-:W-:Y:S05]  /*2890*/  @!P0 BRA `(.L_x_44) ;  /* 0x0000008c00308947 */ /* 0x002fea0003800000 */
.L_x_145:
[----:B------:R-:W-:Y:S01]  /*28a0*/  ULEA UR5, UR6, UR37, 0x3 ;  /* 0x0000002506057291 */ /* 0x000fe2000f8e18ff */
[----:B------:R-:W-:Y:S02]  /*28b0*/  PRMT R4, RZ, 0x654, R4 ;  /* 0x00000654ff047816 */ /* 0x000fe40000000004 */
[----:B-1----:R-:W-:Y:S01]  /*28c0*/  SHF.L.U32 R5, R12, 0x1f, RZ ;  /* 0x0000001f0c057819 */ /* 0x002fe200000006ff */
[----:B------:R-:W-:Y:S01]  /*28d0*/  UIADD3 UR4, UPT, UPT, UR5, 0xc0, URZ ;  /* 0x000000c005047890 */ /* 0x000fe2000fffe0ff */
[----:B------:R1:W-:Y:S05]  /*28e0*/  SYNCS.ARRIVE.TRANS64.RED.A1T0 RZ, [R4+URZ], RZ ;  /* 0x000000ff04ff79a7 */ /* 0x0003ea00081004ff */
[----:B------:R-:W-:Y:S01]  /*28f0*/  IMAD.U32 R7, RZ, RZ, UR4 ;  /* 0x00000004ff077e24 */ /* 0x000fe2000f8e00ff */
[----:B------:R-:W2:Y:S04]  /*2900*/  SYNCS.PHASECHK.TRANS64.TRYWAIT P0, [UR5+0xd0], R5 ;  /* 0x0000d005ff0075a7 */ /* 0x000ea80008001105 */
[----:B------:R-:W-:Y:S01]  /*2910*/  PRMT R6, R2, 0x654, R7 ;  /* 0x0000065402067816 */ /* 0x000fe20000000007 */
[----:B-1----:R-:W-:Y:S01]  /*2920*/  @!P2 IMAD.MOV.U32 R4, RZ, RZ, 0x10 ;  /* 0x00000010ff04a424 */ /* 0x002fe200078e00ff */
[----:B--2---:R-:W-:Y:S06]  /*2930*/  @!P0 BRA `(.L_x_45) ;  /* 0x0000008c001c8947 */ /* 0x004fec0003800000 */
.L_x_147:
[----:B------:R-:W-:Y:S01]  /*2940*/  ULEA UR4, UR6, UR37, 0x4 ;  /* 0x0000002506047291 */ /* 0x000fe2000f8e20ff */
[----:B------:R-:W-:Y:S01]  /*2950*/  SEL R3, R6, R3, !P2 ;  /* 0x0000000306037207 */ /* 0x000fe20005000000 */
[----:B------:R-:W-:Y:S01]  /*2960*/  UIADD3 UR5, UPT, UPT, UR5, 0xc0, URZ ;  /* 0x000000c005057890 */ /* 0x000fe2000fffe0ff */
[----:B-1----:R-:W-:Y:S01]  /*2970*/  LEA R0, R11, UR37, 0x3 ;  /* 0x000000250b007c11 */ /* 0x002fe2000f8e18ff */
[----:B------:R-:W-:Y:S01]  /*2980*/  UIADD3 UR4, UPT, UPT, UR4, 0x130, URZ ;  /* 0x0000013004047890 */ /* 0x000fe2000fffe0ff */
[----:B------:R-:W-:Y:S01]  /*2990*/  SHF.L.U32 R5, R10, 0x1f, RZ ;  /* 0x0000001f0a057819 */ /* 0x000fe200000006ff */
[----:B------:R1:W-:Y:S01]  /*29a0*/  @!P2 SYNCS.ARRIVE.TRANS64.RED RZ, [R3+URZ], R4 ;  /* 0x0000000403ffa9a7 */ /* 0x0003e200080004ff */
[----:B------:R-:W-:Y:S01]  /*29b0*/  UIADD3 UR6, UPT, UPT, UR6, 0x1, URZ ;  /* 0x0000000106067890 */ /* 0x000fe2000fffe0ff */
[----:B------:R-:W-:-:S03]  /*29c0*/  VIADD R8, R8, 0x1 ;  /* 0x0000000108087836 */ /* 0x000fc60000000000 */
[----:B------:R-:W-:Y:S02]  /*29d0*/  UISETP.NE.AND UP0, UPT, UR6, 0x2, UPT ;  /* 0x000000020600788c */ /* 0x000fe4000bf05270 */
[----:B------:R-:W-:Y:S06]  /*29e0*/  UGETNEXTWORKID.BROADCAST [UR4], [UR5] ;  /* 0x00000000040073ca */ /* 0x000fec0008000100 */
[----:B------:R-:W-:Y:S01]  /*29f0*/  USEL UR4, URZ, 0x1, UP0 ;  /* 0x00000001ff047887 */ /* 0x000fe20008000000 */
[----:B------:R-:W-:Y:S01]  /*2a00*/  ISETP.NE.AND P0, PT, R8, 0x2, PT ;  /* 0x000000020800780c */ /* 0x000fe20003f05270 */
[----:B------:R-:W-:Y:S01]  /*2a10*/  USEL UR6, UR6, URZ, UP0 ;  /* 0x000000ff06067287 */ /* 0x000fe20008000000 */
[----:B------:R-:W2:Y:S03]  /*2a20*/  SYNCS.PHASECHK.TRANS64.TRYWAIT P1, [R0+URZ+0xc0], R5 ;  /* 0x0000c005000075a7 */ /* 0x000ea600080211ff */
[----:B------:R-:W-:Y:S01]  /*2a30*/  LOP3.LUT R12, R12, UR4, RZ, 0x3c, !PT ;  /* 0x000000040c0c7c12 */ /* 0x000fe2000f8e3cff */
[----:B-12---:R-:W-:Y:S07]  /*2a40*/  @!P1 BRA `(.L_x_46) ;  /* 0x0000008800f09947 */ /* 0x006fee0003800000 */
.L_x_148:
[C---:B------:R-:W-:Y:S01]  /*2a50*/  LEA R4, R11.reuse, UR37, 0x4 ;  /* 0x000000250b047c11 */ /* 0x040fe2000f8e20ff */
[----:B-1----:R-:W-:Y:S01]  /*2a60*/  VIADD R0, R0, 0xd0 ;  /* 0x000000d000007836 */ /* 0x002fe20000000000 */
[----:B------:R-:W-:Y:S01]  /*2a70*/  SEL R8, R8, RZ, P0 ;  /* 0x000000ff08087207 */ /* 0x000fe20000000000 */
[----:B------:R-:W-:-:S03]  /*2a80*/  VIADD R11, R11, 0x1 ;  /* 0x000000010b0b7836 */ /* 0x000fc60000000000 */
[----:B------:R-:W1:Y:S01]  /*2a90*/  LDS.128 R4, [R4+0x130] ;  /* 0x0001300004047984 */ /* 0x000e620000000c00 */
[----:B------:R-:W-:Y:S02]  /*2aa0*/  PRMT R0, RZ, 0x654, R0 ;  /* 0x00000654ff007816 */ /* 0x000fe40000000000 */
[C---:B------:R-:W-:Y:S01]  /*2ab0*/  ISETP.NE.AND P1, PT, R11.reuse, 0x2, PT ;  /* 0x000000020b00780c */ /* 0x040fe20003f25270 */
[----:B------:R-:W-:Y:S01]  /*2ac0*/  @!PT LDS RZ, [RZ] ;  /* 0x00000000fffff984 */ /* 0x000fe20000000800 */
[----:B------:R-:W-:Y:S01]  /*2ad0*/  @!PT LDS RZ, [RZ] ;  /* 0x00000000fffff984 */ /* 0x000fe20000000800 */
[----:B------:R-:W-:Y:S01]  /*2ae0*/  @!PT LDS RZ, [RZ] ;  /* 0x00000000fffff984 */ /* 0x000fe20000000800 */
[----:B------:R-:W-:Y:S01]  /*2af0*/  @!PT LDS RZ, [RZ] ;  /* 0x00000000fffff984 */ /* 0x000fe20000000800 */
[----:B------:R2:W-:Y:S06]  /*2b00*/  MEMBAR.ALL.CTA ;  /* 0x0000000000007992 */ /* 0x0005ec0000008000 */
[----:B--2---:R-:W2:Y:S01]  /*2b10*/  FENCE.VIEW.ASYNC.S ;  /* 0x00000000000073c6 */ /* 0x004ea20000000000 */
[----:B------:R-:W-:Y:S01]  /*2b20*/  SEL R11, R11, RZ, P1 ;  /* 0x000000ff0b0b7207 */ /* 0x000fe20000800000 */
[----:B--2---:R2:W-:Y:S01]  /*2b30*/  SYNCS.ARRIVE.TRANS64.RED.A1T0 RZ, [R0+URZ], RZ ;  /* 0x000000ff00ff79a7 */ /* 0x0045e200081004ff */
[----:B-1----:R-:W-:-:S02]  /*2b40*/  LOP3.LUT P3, RZ, R6, 0x1, RZ, 0xc0, !PT ;  /* 0x0000000106ff7812 */ /* 0x002fc4000786c0ff */
[----:B------:R-:W-:-:S04]  /*2b50*/  SEL R5, RZ, 0x1, P1 ;  /* 0x00000001ff057807 */ /* 0x000fc80000800000 */
[----:B------:R-:W-:Y:S02]  /*2b60*/  LOP3.LUT R10, R10, R5, RZ, 0x3c, !PT ;  /* 0x000000050a0a7212 */ /* 0x000fe400078e3cff */
[----:B--2---:R-:W-:-:S04]  /*2b70*/  SEL R0, RZ, 0x1, P0 ;  /* 0x00000001ff007807 */ /* 0x004fc80000000000 */
[----:B------:R-:W-:Y:S01]  /*2b80*/  LOP3.LUT R9, R9, R0, RZ, 0x3c, !PT ;  /* 0x0000000009097212 */ /* 0x000fe200078e3cff */
[----:B------:R-:W-:Y:S06]  /*2b90*/  @P3 BRA `(.L_x_47) ;  /* 0xfffffffc002c3947 */ /* 0x000fec000383ffff */
[----:B------:R-:W-:Y:S01]  /*2ba0*/  ULEA UR5, UR6, UR37, 0x3 ;  /* 0x0000002506057291 */ /* 0x000fe2000f8e18ff */
[----:B------:R-:W-:-:S08]  /*2bb0*/  SHF.L.U32 R3, R12, 0x1f, RZ ;  /* 0x0000001f0c037819 */ /* 0x000fd000000006ff */
[----:B------:R-:W1:Y:S02]  /*2bc0*/  SYNCS.PHASECHK.TRANS64 P0, [UR5+0xd0], R3 ;  /* 0x0000d003ff0075a7 */ /* 0x000e640008001005 */
[----:B-1----:R-:W-:Y:S05]  /*2bd0*/  @P0 BRA `(.L_x_48) ;  /* 0x0000000000080947 */ /* 0x002fea0003800000 */
[----:B------:R-:W1:Y:S02]  /*2be0*/  SYNCS.PHASECHK.TRANS64.TRYWAIT P0, [UR5+0xd0], R3 ;  /* 0x0000d003ff0075a7 */ /* 0x000e640008001105 */
[----:B-1----:R-:W-:Y:S05]  /*2bf0*/  @!P0 BRA `(.L_x_49) ;  /* 0x0000008800988947 */ /* 0x002fea0003800000 */
.L_x_48:
[----:B------:R-:W-:-:S04]  /*2c00*/  UIADD3 UR4, UPT, UPT, UR6, 0x1, URZ ;  /* 0x0000000106047890 */ /* 0x000fc8000fffe0ff */
[----:B------:R-:W-:-:S04]  /*2c10*/  UISETP.NE.AND UP0, UPT, UR4, 0x2, UPT ;  /* 0x000000020400788c */ /* 0x000fc8000bf05270 */
[----:B------:R-:W-:Y:S02]  /*2c20*/  USEL UR7, URZ, 0x1, UP0 ;  /* 0x00000001ff077887 */ /* 0x000fe40008000000 */
[----:B------:R-:W-:-:S04]  /*2c30*/  USEL UR4, UR4, URZ, UP0 ;  /* 0x000000ff04047287 */ /* 0x000fc80008000000 */
[----:B------:R-:W-:Y:S01]  /*2c40*/  ULEA UR4, UR4, UR37, 0x3 ;  /* 0x0000002504047291 */ /* 0x000fe2000f8e18ff */
[----:B-1----:R-:W-:-:S04]  /*2c50*/  LOP3.LUT R3, R12, UR7, RZ, 0x3c, !PT ;  /* 0x000000070c037c12 */ /* 0x002fc8000f8e3cff */
[----:B------:R-:W-:-:S04]  /*2c60*/  SHF.L.U32 R0, R3, 0x1f, RZ ;  /* 0x0000001f03007819 */ /* 0x000fc800000006ff */
[----:B------:R-:W1:Y:S02]  /*2c70*/  SYNCS.PHASECHK.TRANS64 P0, [UR4+0xd0], R0 ;  /* 0x0000d000ff0075a7 */ /* 0x000e640008001004 */
[----:B-1----:R-:W-:Y:S05]  /*2c80*/  @P0 EXIT ;  /* 0x000000000000094d */ /* 0x002fea0003800000 */
[----:B------:R-:W-:Y:S02]  /*2c90*/  SHF.L.U32 R3, R3, 0x1f, RZ ;  /* 0x0000001f03037819 */ /* 0x000fe400000006ff */
[----:B------:R-:W-:-:S07]  /*2ca0*/  MOV R0, UR4 ;  /* 0x0000000400007c02 */ /* 0x000fce0008000f00 */
.L_x_50:
[----:B-1----:R1:W2:Y:S02]  /*2cb0*/  SYNCS.PHASECHK.TRANS64.TRYWAIT P0, [R0+URZ+0xd0], R3 ;  /* 0x0000d003000075a7 */ /* 0x0022a400080011ff */
[----:B--2---:R-:W-:Y:S05]  /*2cc0*/  @!P0 NANOSLEEP.SYNCS 0x989680 ;  /* 0x009896800000895d */ /* 0x004fea0003900000 */
[----:B------:R-:W2:Y:S02]  /*2cd0*/  @!P0 SYNCS.PHASECHK.TRANS64 P0, [R0+URZ+0xd0], R3 ;  /* 0x0000d003000085a7 */ /* 0x000ea400080010ff */
[----:B--2---:R-:W-:Y:S05]  /*2ce0*/  @P0 EXIT ;  /* 0x000000000000094d */ /* 0x004fea0003800000 */
[----:B------:R-:W-:Y:S05]  /*2cf0*/  BRA `(.L_x_50) ;  /* 0xfffffffc00ec7947 */ /* 0x000fea000383ffff */
.L_x_43:
[----:B------:R-:W-:-:S09]  /*2d00*/  UISETP.NE.AND UP1, UPT, UR8, URZ, UPT ;  /* 0x000000ff0800728c */ /* 0x000fd2000bf25270 */
[----:B------:R-:W-:Y:S05]  /*2d10*/  BRA.U UP1, `(.L_x_51) ;  /* 0x0000000d01347547 */ /* 0x000fea000b800000 */
[----:B------:R-:W-:Y:S01]  /*2d20*/  UMOV UR4, 0x40 ;  /* 0x0000004000047882 */ /* 0x000fe20000000000 */
[----:B------:R-:W-:Y:S01]  /*2d30*/  NOP ;  /* 0x0000000000007918 */ /* 0x000fe20000000000 */
[----:B------:R-:W-:Y:S01]  /*2d40*/  ULEA UR4, UR37, UR4, 0x18 ;  /* 0x0000000425047291 */ /* 0x000fe2000f8ec0ff */
[----:B------:R-:W-:Y:S02]  /*2d50*/  UMOV UR5, 0x400 ;  /* 0x0000040000057882 */ /* 0x000fe40000000000 */
[----:B------:R-:W-:-:S06]  /*2d60*/  ULEA UR37, UR37, UR5, 0x18 ;  /* 0x0000000525257291 */ /* 0x000fcc000f8ec0ff */
[----:B------:R-:W1:Y:S02]  /*2d70*/  LDS.U8 R0, [UR4+0x1c] ;  /* 0x00001c04ff007984 */ /* 0x000e640008000000 */
[----:B-1----:R-:W-:-:S13]  /*2d80*/  ISETP.NE.AND P0, PT, R0, RZ, PT ;  /* 0x000000ff0000720c */ /* 0x002fda0003f05270 */
[----:B------:R-:W-:Y:S05]  /*2d90*/  @P0 BRA `(.L_x_52) ;  /* 0x0000000000580947 */ /* 0x000fea0003800000 */
[----:B------:R-:W-:-:S13]  /*2da0*/  ELECT P0, URZ, PT ;  /* 0x0000000000ff782f */ /* 0x000fda0003800000 */
[----:B------:R-:W-:Y:S05]  /*2db0*/  @!P0 BRA `(.L_x_53) ;  /* 0x0000000000608947 */ /* 0x000fea0003800000 */
[----:B------:R-:W-:Y:S01]  /*2dc0*/  UMOV UR5, 0x10 ;  /* 0x0000001000057882 */ /* 0x000fe20000000000 */
[----:B------:R-:W-:Y:S01]  /*2dd0*/  HFMA2 R0, -RZ, RZ, 0, 5.9604644775390625e-08 ;  /* 0x00000001ff007431 */ /* 0x000fe200000001ff */
[----:B------:R-:W-:-:S03]  /*2de0*/  MOV R2, 0xffff ;  /* 0x0000ffff00027802 */ /* 0x000fc60000000f00 */
[----:B------:R-:W-:Y:S04]  /*2df0*/  DEPBAR.LE SB1, 0x36 ;  /* 0x00009d800000791a */ /* 0x000fe80000000000 */
[----:B------:R-:W1:Y:S02]  /*2e00*/  UTCATOMSWS.FIND_AND_SET.ALIGN UP0, UR5, UR5 ;  /* 0x00000005000575e3 */ /* 0x000e640008000800 */
[----:B-1----:R-:W-:Y:S01]  /*2e10*/  MOV R3, UR5 ;  /* 0x0000000500037c02 */ /* 0x002fe20008000f00 */
[----:B------:R-:W-:Y:S06]  /*2e20*/  BRA.U UP0, `(.L_x_54) ;  /* 0x0000000100187547 */ /* 0x000fec000b800000 */
.L_x_55:
[----:B------:R-:W-:Y:S05]  /*2e30*/  NANOSLEEP 0x64 ;  /* 0x000000640000795d */ /* 0x000fea0003800000 */
[----:B------:R-:W-:-:S05]  /*2e40*/  UMOV UR5, 0x10 ;  /* 0x0000001000057882 */ /* 0x000fca0000000000 */
[----:B------:R-:W-:Y:S04]  /*2e50*/  DEPBAR.LE SB1, 0x36 ;  /* 0x00009d800000791a */ /* 0x000fe80000000000 */
[----:B------:R-:W1:Y:S02]  /*2e60*/  UTCATOMSWS.FIND_AND_SET.ALIGN UP0, UR5, UR5 ;  /* 0x00000005000575e3 */ /* 0x000e640008000800 */
[----:B-1----:R-:W-:Y:S01]  /*2e70*/  MOV R3, UR5 ;  /* 0x0000000500037c02 */ /* 0x002fe20008000f00 */
[----:B------:R-:W-:Y:S05]  /*2e80*/  BRA.U !UP0, `(.L_x_55) ;  /* 0xfffffffd08e87547 */ /* 0x000fea000b83ffff */
.L_x_54:
[-C--:B------:R-:W-:Y:S02]  /*2e90*/  SHF.L.U32 R2, R2, R3.reuse, RZ ;  /* 0x0000000302027219 */ /* 0x080fe400000006ff */
[----:B------:R-:W-:Y:S01]  /*2ea0*/  SHF.L.U32 R0, R0, R3, RZ ;  /* 0x0000000300007219 */ /* 0x000fe200000006ff */
[----:B------:R-:W-:Y:S02]  /*2eb0*/  IMAD.SHL.U32 R3, R3, 0x20, RZ ;  /* 0x0000002003037824 */ /* 0x000fe400078e00ff */
[----:B------:R1:W-:Y:S04]  /*2ec0*/  ATOMS.OR RZ, [UR4+0x14], R2 ;  /* 0x00001402ffff798c */ /* 0x0003e8000b000004 */
[----:B------:R1:W-:Y:S04]  /*2ed0*/  ATOMS.OR RZ, [UR4+0x18], R0 ;  /* 0x00001800ffff798c */ /* 0x0003e8000b000004 */
[----:B------:R1:W-:Y:S01]  /*2ee0*/  STS [UR37+0x150], R3 ;  /* 0x00015003ff007988 */ /* 0x0003e20008000825 */
[----:B------:R-:W-:Y:S05]  /*2ef0*/  BRA `(.L_x_53) ;  /* 0x0000000000107947 */ /* 0x000fea0003800000 */
.L_x_52:
[----:B------:R-:W-:Y:S02]  /*2f00*/  MOV R0, 0xffffffff ;  /* 0xffffffff00007802 */ /* 0x000fe40000000f00 */
[----:B------:R-:W-:-:S03]  /*2f10*/  MOV R2, 0x2f40 ;  /* 0x00002f4000027802 */ /* 0x000fc60000000f00 */
[----:B------:R1:W-:Y:S04]  /*2f20*/  STS [UR37+0x150], R0 ;  /* 0x00015000ff007988 */ /* 0x0003e80008000825 */
[----:B-1-3-5:R-:W-:Y:S05]  /*2f30*/  CALL.REL.NOINC `($__internal_1_$__cuda_sm10x_tcgen05_guardrail_trap_phase_invalid_during_alloc) ;  /* 0x0000008c00ac7944 */ /* 0x02afea0003c00000 */
.L_x_53:
[----:B------:R-:W-:Y:S05]  /*2f40*/  WARPSYNC.ALL ;  /* 0x0000000000007948 */ /* 0x000fea0003800000 */
[----:B------:R-:W2:Y:S01]  /*2f50*/  S2UR UR6, SR_CgaCtaId ;  /* 0x00000000000679c3 */ /* 0x000ea20000008800 */
[----:B------:R-:W-:Y:S01]  /*2f60*/  UMOV UR4, 0x400 ;  /* 0x0000040000047882 */ /* 0x000fe20000000000 */
[----:B------:R-:W-:-:S06]  /*2f70*/  NOP ;  /* 0x0000000000007918 */ /* 0x000fcc0000000000 */
[----:B------:R-:W-:Y:S06]  /*2f80*/  BAR.ARV 0x6, 0xa0 ;  /* 0x0182800000007b1d */ /* 0x000fec0000002000 */
[----:B------:R-:W4:Y:S01]  /*2f90*/  LDCU UR7, c[0x0][0x38c] ;  /* 0x00007180ff0777ac */ /* 0x000f220008000800 */
[----:B------:R-:W-:Y:S01]  /*2fa0*/  IMAD.MOV.U32 R11, RZ, RZ, 0x1 ;  /* 0x00000001ff0b7424 */ /* 0x000fe200078e00ff */
[----:B------:R-:W-:Y:S01]  /*2fb0*/  CS2R R8, SRZ ;  /* 0x0000000000087805 */ /* 0x000fe2000001ff00 */
[----:B------:R-:W-:Y:S01]  /*2fc0*/  IMAD.MOV.U32 R10, RZ, RZ, RZ ;  /* 0x000000ffff0a7224 */ /* 0x000fe200078e00ff */
[----:B------:R-:W-:Y:S01]  /*2fd0*/  UMOV UR18, URZ ;  /* 0x000000ff00127c82 */ /* 0x000fe20008000000 */
[----:B------:R-:W-:Y:S01]  /*2fe0*/  UMOV UR17, URZ ;  /* 0x000000ff00117c82 */ /* 0x000fe20008000000 */
[----:B------:R-:W-:Y:S01]  /*2ff0*/  UMOV UR22, 0x0 ;  /* 0x0000000000167882 */ /* 0x000fe20000000000 */
[----:B------:R-:W-:Y:S01]  /*3000*/  UMOV UR23, 0x8410490 ;  /* 0x0841049000177882 */ /* 0x000fe20000000000 */
[----:B------:R-:W-:Y:S01]  /*3010*/  UMOV UR20, 0x0 ;  /* 0x0000000000147882 */ /* 0x000fe20000000000 */
[----:B------:R-:W-:Y:S01]  /*3020*/  UMOV UR21, 0x8410490 ;  /* 0x0841049000157882 */ /* 0x000fe20000000000 */
[----:B--2---:R-:W-:Y:S01]  /*3030*/  ULEA UR6, UR6, UR4, 0x18 ;  /* 0x0000000406067291 */ /* 0x004fe2000f8ec0ff */
[----:B------:R-:W2:Y:S03]  /*3040*/  LDCU UR4, c[0x0][0x38c] ;  /* 0x00007180ff0477ac */ /* 0x000ea60008000800 */
[----:B------:R-:W-:-:S02]  /*3050*/  UIADD3 UR11, UPT, UPT, UR6, 0xc400, URZ ;  /* 0x0000c400060b7890 */ /* 0x000fc4000fffe0ff */
[----:B----4-:R-:W-:-:S03]  /*3060*/  UIADD3 UR7, UPT, UPT, UR7, 0x3f, URZ ;  /* 0x0000003f07077890 */ /* 0x010fc6000fffe0ff */
[----:B-1----:R-:W1:Y:S01]  /*3070*/  LDS R0, [UR6+0x150] ;  /* 0x00015006ff007984 */ /* 0x002e620008000800 */
[----:B------:R-:W-:Y:S02]  /*3080*/  UIADD3 UR12, UPT, UPT, UR6, 0x1a400, URZ ;  /* 0x0001a400060c7890 */ /* 0x000fe4000fffe0ff */
[----:B------:R-:W-:Y:S02]  /*3090*/  USHF.R.S32.HI UR5, URZ, 0x1f, UR7 ;  /* 0x0000001fff057899 */ /* 0x000fe40008011407 */
[----:B------:R-:W-:Y:S02]  /*30a0*/  USHF.R.U32.HI UR11, URZ, 0x4, UR11 ;  /* 0x00000004ff0b7899 */ /* 0x000fe4000801160b */
[----:B------:R-:W-:Y:S02]  /*30b0*/  ULEA.HI UR5, UR5, UR7, URZ, 0x6 ;  /* 0x0000000705057291 */ /* 0x000fe4000f8f30ff */
[----:B------:R-:W-:Y:S02]  /*30c0*/  USHF.R.U32.HI UR12, URZ, 0x4, UR12 ;  /* 0x00000004ff0c7899 */ /* 0x000fe4000801160c */
[----:B------:R-:W-:-:S02]  /*30d0*/  USHF.R.S32.HI UR5, URZ, 0x6, UR5 ;  /* 0x00000006ff057899 */ /* 0x000fc40008011405 */
[----:B------:R-:W-:Y:S02]  /*30e0*/  ULOP3.LUT UR11, UR11, 0x3fff, URZ, 0xc0, !UPT ;  /* 0x00003fff0b0b7892 */ /* 0x000fe4000f8ec0ff */
[----:B------:R-:W-:Y:S02]  /*30f0*/  UISETP.LT.AND UP0, UPT, UR5, 0x1, UPT ;  /* 0x000000010500788c */ /* 0x000fe4000bf01270 */
[----:B------:R-:W-:Y:S02]  /*3100*/  ULOP3.LUT UR12, UR12, 0x3fff, URZ, 0xc0, !UPT ;  /* 0x00003fff0c0c7892 */ /* 0x000fe4000f8ec0ff */
[----:B------:R-:W-:Y:S02]  /*3110*/  USEL UR10, UR5, 0x1, !UP0 ;  /* 0x00000001050a7887 */ /* 0x000fe4000c000000 */
[----:B------:R-:W-:Y:S02]  /*3120*/  ULOP3.LUT UR11, UR11, 0x10000, URZ, 0xfc, !UPT ;  /* 0x000100000b0b7892 */ /* 0x000fe4000f8efcff */
[----:B------:R-:W-:-:S02]  /*3130*/  ULOP3.LUT UR12, UR12, 0x2000000, URZ, 0xfc, !UPT ;  /* 0x020000000c0c7892 */ /* 0x000fc4000f8efcff */
[----:B------:R-:W-:Y:S02]  /*3140*/  UIADD3 UR10, UPT, UPT, -UR10, URZ, URZ ;  /* 0x000000ff0a0a7290 */ /* 0x000fe4000fffe1ff */
[----:B--2---:R-:W-:Y:S01]  /*3150*/  UISETP.GE.AND UP3, UPT, UR4, 0x1, UPT ;  /* 0x000000010400788c */ /* 0x004fe2000bf66270 */
[----:B-1----:R-:W-:-:S15]  /*3160*/  R2UR UR19, R0 ;  /* 0x00000000001372ca */ /* 0x002fde00000e0000 */
.L_x_62:
[----:B------:R-:W-:Y:S02]  /*3170*/  LEA R0, R10, UR6, 0x3 ;  /* 0x000000060a007c11 */ /* 0x000fe4000f8e18ff */
[----:B------:R-:W-:Y:S02]  /*3180*/  SHF.L.U32 R5, R9, 0x1f, RZ ;  /* 0x0000001f09057819 */ /* 0x000fe400000006ff */
[----:B------:R-:W-:Y:S01]  /*3190*/  PLOP3.LUT P0, PT, PT, PT, UP3, 0x80, 0x8 ;  /* 0x000000000008781c */ /* 0x000fe20003f0f038 */
[----:B------:R-:W-:Y:S01]  /*31a0*/  VIADD R3, R0, 0xd0 ;  /* 0x000000d000037836 */ /* 0x000fe20000000000 */
[----:B-1----:R-:W1:Y:S02]  /*31b0*/  SYNCS.PHASECHK.TRANS64.TRYWAIT P1, [R0+URZ+0xc0], R5 ;  /* 0x0000c005000075a7 */ /* 0x002e6400080211ff */
[----:B-1--4-:R-:W-:Y:S09]  /*31c0*/  @!P1 BRA `(.L_x_56) ;  /* 0x00000084003c9947 */ /* 0x012ff20003800000 */
.L_x_150:
[----:B------:R-:W-:Y:S01]  /*31d0*/  LEA R4, R10, UR6, 0x4 ;  /* 0x000000060a047c11 */ /* 0x000fe2000f8e20ff */
[----:B------:R-:W-:Y:S01]  /*31e0*/  @UP3 ULEA UR4, UR17, UR6, 0x3 ;  /* 0x0000000611043291 */ /* 0x000fe2000f8e18ff */
[----:B------:R-:W-:Y:S01]  /*31f0*/  PLOP3.LUT P2, PT, PT, PT, PT, 0x80, 0x8 ;  /* 0x000000000008781c */ /* 0x000fe20003f4f070 */
[----:B------:R-:W-:Y:S01]  /*3200*/  ULEA UR8, UR18, UR6, 0x3 ;  /* 0x0000000612087291 */ /* 0x000fe2000f8e18ff */
[----:B------:R-:W-:Y:S01]  /*3210*/  PRMT R3, RZ, 0x654, R3 ;  /* 0x00000654ff037816 */ /* 0x000fe20000000003 */
[----:B------:R-:W-:Y:S01]  /*3220*/  ULEA UR9, UR18, UR19, 0x8 ;  /* 0x0000001312097291 */ /* 0x000fe2000f8e40ff */
[----:B-1----:R-:W1:Y:S01]  /*3230*/  LDS.128 R4, [R4+0x130] ;  /* 0x0001300004047984 */ /* 0x002e620000000c00 */
[----:B------:R-:W-:Y:S02]  /*3240*/  @P0 SHF.L.U32 R2, R8, 0x1f, RZ ;  /* 0x0000001f08020819 */ /* 0x000fe400000006ff */
[----:B------:R-:W-:Y:S01]  /*3250*/  SHF.L.U32 R0, R11, 0x1f, RZ ;  /* 0x0000001f0b007819 */ /* 0x000fe200000006ff */
[----:B------:R-:W-:Y:S01]  /*3260*/  @!PT LDS RZ, [RZ] ;  /* 0x00000000fffff984 */ /* 0x000fe20000000800 */
[----:B------:R-:W-:Y:S01]  /*3270*/  @!PT LDS RZ, [RZ] ;  /* 0x00000000fffff984 */ /* 0x000fe20000000800 */
[----:B------:R-:W-:Y:S01]  /*3280*/  @!PT LDS RZ, [RZ] ;  /* 0x00000000fffff984 */ /* 0x000fe20000000800 */
[----:B------:R-:W-:Y:S01]  /*3290*/  @!PT LDS RZ, [RZ] ;  /* 0x00000000fffff984 */ /* 0x000fe20000000800 */
[----:B------:R2:W-:Y:S06]  /*32a0*/  MEMBAR.ALL.CTA ;  /* 0x0000000000007992 */ /* 0x0005ec0000008000 */
[----:B--2---:R-:W2:Y:S02]  /*32b0*/  FENCE.VIEW.ASYNC.S ;  /* 0x00000000000073c6 */ /* 0x004ea40000000000 */
[----:B--2---:R2:W-:Y:S01]  /*32c0*/  SYNCS.ARRIVE.TRANS64.RED.A1T0 RZ, [R3+URZ], RZ ;  /* 0x000000ff03ff79a7 */ /* 0x0045e200081004ff */
[----:B------:R2:W4:Y:S01]  /*32d0*/  @P0 SYNCS.PHASECHK.TRANS64.TRYWAIT P2, [UR4], R2 ;  /* 0x00000002ff0005a7 */ /* 0x0005220008041104 */
[----:B-1----:R-:W-:Y:S01]  /*32e0*/  LOP3.LUT P1, RZ, R6, 0x1, RZ, 0xc0, !PT ;  /* 0x0000000106ff7812 */ /* 0x002fe2000782c0ff */
[----:B------:R-:W1:Y:S02]  /*32f0*/  SYNCS.PHASECHK.TRANS64.TRYWAIT P0, [UR8+0xf0], R0 ;  /* 0x0000f000ff0075a7 */ /* 0x000e640008001108 */
[----:B-12-4-:R-:W-:Y:S10]  /*3300*/  @!P0 BRA `(.L_x_57) ;  /* 0x0000008400008947 */ /* 0x016ff40003800000 */
.L_x_152:
[----:B------:R-:W-:Y:S01]  /*3310*/  IADD3 R10, PT, PT, R10, 0x1, RZ ;  /* 0x000000010a0a7810 */ /* 0x000fe20007ffe0ff */
[----:B------:R-:W-:Y:S06]  /*3320*/  BRA.U !UP3, `(.L_x_58) ;  /* 0x000000010b987547 */ /* 0x000fec000b800000 */
[----:B------:R-:W-:Y:S01]  /*3330*/  UPLOP3.LUT UP4, UPT, UPT, UPT, UPT, 0x40, 0x4 ;  /* 0x000000000004789c */ /* 0x000fe20003f8e870 */
[----:B------:R-:W-:Y:S01]  /*3340*/  UMOV UR16, UR10 ;  /* 0x0000000a00107c82 */ /* 0x000fe20008000000 */
[----:B------:R-:W-:Y:S01]  /*3350*/  UMOV UR15, UR5 ;  /* 0x00000005000f7c82 */ /* 0x000fe20008000000 */
[----:B------:R-:W-:-:S08]  /*3360*/  UMOV UR14, UR17 ;  /* 0x00000011000e7c82 */ /* 0x000fd00008000000 */
.L_x_61:
[----:B------:R-:W-:Y:S02]  /*3370*/  UIADD3 UR16, UPT, UPT, UR16, 0x1, URZ ;  /* 0x0000000110107890 */ /* 0x000fe4000fffe0ff */
[----:B--2---:R-:W-:Y:S02]  /*3380*/  ULEA UR7, UR14, UR6, 0x3 ;  /* 0x000000060e077291 */ /* 0x004fe4000f8e18ff */
[----:B------:R-:W-:Y:S01]  /*3390*/  UISETP.NE.AND UP0, UPT, UR16, URZ, UPT ;  /* 0x000000ff1000728c */ /* 0x000fe2000bf05270 */
[----:B----4-:R-:W-:Y:S10]  /*33a0*/  @P2 BRA `(.L_x_59) ;  /* 0x00000000000c2947 */ /* 0x010ff40003800000 */
[----:B-1----:R-:W-:Y:S04]  /*33b0*/  SHF.L.U32 R3, R8, 0x1f, RZ ;  /* 0x0000001f08037819 */ /* 0x002fe800000006ff */
[----:B------:R-:W1:Y:S02]  /*33c0*/  SYNCS.PHASECHK.TRANS64.TRYWAIT P0, [UR7], R3 ;  /* 0x00000003ff0075a7 */ /* 0x000e640008001107 */
[----:B-1----:R-:W-:Y:S05]  /*33d0*/  @!P0 BRA `(.L_x_60) ;  /* 0x0000008000e48947 */ /* 0x002fea0003800000 */
.L_x_59:
[----:B------:R-:W-:Y:S01]  /*33e0*/  UISETP.NE.AND UP1, UPT, UR15, 0x1, UPT ;  /* 0x000000010f00788c */ /* 0x000fe2000bf25270 */
[----:B------:R-:W-:Y:S01]  /*33f0*/  PLOP3.LUT P2, PT, PT, PT, PT, 0x80, 0x8 ;  /* 0x000000000008781c */ /* 0x000fe20003f4f070 */
[----:B------:R-:W-:Y:S02]  /*3400*/  UIADD3 UR17, UPT, UPT, UR14, 0x1, URZ ;  /* 0x000000010e117890 */ /* 0x000fe4000fffe0ff */
[----:B------:R-:W-:Y:S02]  /*3410*/  ULEA UR24, UR14, UR12, 0xa ;  /* 0x0000000c0e187291 */ /* 0x000fe4000f8e50ff */
[----:B------:R-:W-:Y:S01]  /*3420*/  UISETP.NE.AND UP2, UPT, UR17, 0x7, UPT ;  /* 0x000000071100788c */ /* 0x000fe2000bf45270 */
[----:B------:R-:W-:Y:S01]  /*3430*/  PLOP3.LUT P0, PT, PT, PT, UP1, 0x80, 0x8 ;  /* 0x000000000008781c */ /* 0x000fe20003f0f018 */
[----:B------:R-:W-:Y:S02]  /*3440*/  ULEA UR26, UR14, UR11, 0x9 ;  /* 0x0000000b0e1a7291 */ /* 0x000fe4000f8e48ff */
[----:B------:R-:W-:Y:S02]  /*3450*/  USEL UR13, URZ, 0x1, UP2 ;  /* 0x00000001ff0d7887 */ /* 0x000fe40009000000 */
[----:B------:R-:W-:Y:S02]  /*3460*/  USEL UR17, UR17, URZ, UP2 ;  /* 0x000000ff11117287 */ /* 0x000fe40009000000 */
[----:B------:R-:W-:Y:S02]  /*3470*/  UIADD3 UR30, UPT, UPT, UR24, 0x100, URZ ;  /* 0x00000100181e7890 */ /* 0x000fe4000fffe0ff */
[----:B------:R-:W-:Y:S01]  /*3480*/  @UP1 ULEA UR4, UR17, UR6, 0x3 ;  /* 0x0000000611041291 */ /* 0x000fe2000f8e18ff */
[----:B------:R-:W-:Y:S01]  /*3490*/  LOP3.LUT R8, R8, UR13, RZ, 0x3c, !PT ;  /* 0x0000000d08087c12 */ /* 0x000fe2000f8e3cff */
[----:B------:R-:W-:Y:S02]  /*34a0*/  UIADD3 UR28, UPT, UPT, UR26, 0x2, URZ ;  /* 0x000000021a1c7890 */ /* 0x000fe4000fffe0ff */
[----:B------:R-:W-:Y:S01]  /*34b0*/  UIADD3 UR7, UPT, UPT, UR7, 0x38, URZ ;  /* 0x0000003807077890 */ /* 0x000fe2000fffe0ff */
[----:B-1----:R-:W-:Y:S01]  /*34c0*/  @P0 SHF.L.U32 R0, R8, 0x1f, RZ ;  /* 0x0000001f08000819 */ /* 0x002fe200000006ff */
[----:B------:R-:W-:Y:S01]  /*34d0*/  UMOV UR25, 0x40004040 ;  /* 0x4000404000197882 */ /* 0x000fe20000000000 */
[----:B------:R-:W-:Y:S01]  /*34e0*/  UMOV UR27, 0x80004020 ;  /* 0x80004020001b7882 */ /* 0x000fe20000000000 */
[----:B------:R-:W-:Y:S01]  /*34f0*/  UMOV UR31, 0x40004040 ;  /* 0x40004040001f7882 */ /* 0x000fe20000000000 */
[----:B------:R2:W4:Y:S01]  /*3500*/  @P0 SYNCS.PHASECHK.TRANS64.TRYWAIT P2, [UR4], R0 ;  /* 0x00000000ff0005a7 */ /* 0x0005220008041104 */
[----:B------:R-:W-:Y:S01]  /*3510*/  UIADD3 UR15, UPT, UPT, UR15, -0x1, URZ ;  /* 0xffffffff0f0f7890 */ /* 0x000fe2000fffe0ff */
[----:B------:R2:W-:Y:S01]  /*3520*/  UTCQMMA gdesc[UR26], gdesc[UR24], tmem[UR9], tmem[UR22], idesc[UR23], UP4 ;  /* 0x00ff16181a0075ea */ /* 0x0005e2000a000309 */
[----:B------:R-:W-:Y:S01]  /*3530*/  UPLOP3.LUT UP4, UPT, UPT, UPT, UPT, 0x80, 0x8 ;  /* 0x000000000008789c */ /* 0x000fe20003f8f070 */
[----:B------:R-:W-:Y:S01]  /*3540*/  UMOV UR29, 0x80004020 ;  /* 0x80004020001d7882 */ /* 0x000fe20000000000 */
[----:B------:R-:W-:Y:S01]  /*3550*/  UMOV UR14, UR17 ;  /* 0x00000011000e7c82 */ /* 0x000fe20008000000 */
[----:B------:R2:W-:Y:S01]  /*3560*/  UTCQMMA gdesc[UR28], gdesc[UR30], tmem[UR9], tmem[UR20], idesc[UR21], UPT ;  /* 0x00ff141e1c0075ea */ /* 0x0005e2000b800309 */
[----:B------:R2:W-:Y:S01]  /*3570*/  UTCBAR [UR7], URZ ;  /* 0x000000ff070073e9 */ /* 0x0005e200080000ff */
[----:B------:R-:W-:Y:S06]  /*3580*/  BRA.U UP0, `(.L_x_61) ;  /* 0xfffffffd00787547 */ /* 0x000fec000b83ffff */
.L_x_58:
[----:B------:R-:W-:Y:S01]  /*3590*/  UIADD3 UR18, UPT, UPT, UR18, 0x1, URZ ;  /* 0x0000000112127890 */ /* 0x000fe2000fffe0ff */
[C---:B------:R-:W-:Y:S01]  /*35a0*/  ISETP.NE.AND P0, PT, R10.reuse, 0x2, PT ;  /* 0x000000020a00780c */ /* 0x040fe20003f05270 */
[----:B------:R-:W-:Y:S02]  /*35b0*/  UIADD3 UR8, UPT, UPT, UR8, 0xe0, URZ ;  /* 0x000000e008087890 */ /* 0x000fe4000fffe0ff */
[----:B------:R-:W-:Y:S01]  /*35c0*/  UISETP.NE.AND UP0, UPT, UR18, 0x2, UPT ;  /* 0x000000021200788c */ /* 0x000fe2000bf05270 */
[----:B-12---:R-:W-:Y:S02]  /*35d0*/  SEL R0, RZ, 0x1, P0 ;  /* 0x00000001ff007807 */ /* 0x006fe40000000000 */
[----:B------:R-:W-:Y:S01]  /*35e0*/  SEL R10, R10, RZ, P0 ;  /* 0x000000ff0a0a7207 */ /* 0x000fe20000000000 */
[----:B------:R-:W-:Y:S01]  /*35f0*/  USEL UR4, URZ, 0x1, UP0 ;  /* 0x00000001ff047887 */ /* 0x000fe20008000000 */
[----:B------:R-:W-:Y:S01]  /*3600*/  LOP3.LUT R9, R9, R0, RZ, 0x3c, !PT ;  /* 0x0000000009097212 */ /* 0x000fe200078e3cff */
[----:B------:R-:W-:Y:S01]  /*3610*/  USEL UR18, UR18, URZ, UP0 ;  /* 0x000000ff12127287 */ /* 0x000fe20008000000 */
[----:B------:R1:W-:Y:S03]  /*3620*/  UTCBAR [UR8], URZ ;  /* 0x000000ff080073e9 */ /* 0x0003e600080000ff */
[----:B------:R-:W-:Y:S01]  /*3630*/  LOP3.LUT R11, R11, UR4, RZ, 0x3c, !PT ;  /* 0x000000040b0b7c12 */ /* 0x000fe2000f8e3cff */
[----:B------:R-:W-:Y:S07]  /*3640*/  @P1 BRA `(.L_x_62) ;  /* 0xfffffff800c81947 */ /* 0x000fee000383ffff */
[----:B------:R-:W2:Y:S01]  /*3650*/  S2UR UR4, SR_CgaCtaId ;  /* 0x00000000000479c3 */ /* 0x000ea20000008800 */
[----:B------:R-:W-:Y:S01]  /*3660*/  ELECT P0, URZ, PT ;  /* 0x0000000000ff782f */ /* 0x000fe20003800000 */
[----:B------:R-:W-:Y:S01]  /*3670*/  IMAD.MOV.U32 R0, RZ, RZ, 0x1 ;  /* 0x00000001ff007424 */ /* 0x000fe200078e00ff */
[----:B------:R-:W-:Y:S01]  /*3680*/  UIADD3 UR6, UPT, UPT, UR6, 0xf0, URZ ;  /* 0x000000f006067890 */ /* 0x000fe2000fffe0ff */
[----:B------:R-:W-:Y:S01]  /*3690*/  SHF.L.U32 R3, R11, 0x1f, RZ ;  /* 0x0000001f0b037819 */ /* 0x000fe200000006ff */
[----:B------:R-:W-:-:S03]  /*36a0*/  UMOV UR5, 0x40 ;  /* 0x0000004000057882 */ /* 0x000fc60000000000 */
[----:B------:R-:W-:Y:S01]  /*36b0*/  UVIRTCOUNT.DEALLOC.SMPOOL 0x80 ;  /* 0x000000800000784c */ /* 0x000fe20000000000 */
[----:B--2---:R-:W-:Y:S02]  /*36c0*/  ULEA UR4, UR4, UR5, 0x18 ;  /* 0x0000000504047291 */ /* 0x004fe4000f8ec0ff */
[----:B------:R-:W-:-:S07]  /*36d0*/  ULEA UR5, UR18, UR6, 0x3 ;  /* 0x0000000612057291 */ /* 0x000fce000f8e18ff */
[----:B------:R2:W-:Y:S02]  /*36e0*/  @P0 STS.U8 [UR4+0x1c], R0 ;  /* 0x00001c00ff000988 */ /* 0x0005e40008000004 */
[----:B------:R-:W3:Y:S02]  /*36f0*/  SYNCS.PHASECHK.TRANS64.TRYWAIT P0, [UR5], R3 ;  /* 0x00000003ff0075a7 */ /* 0x000ee40008001105 */
[----:B--23--:R-:W-:Y:S05]  /*3700*/  @!P0 BRA `(.L_x_63) ;  /* 0x0000008000308947 */ /* 0x00cfea0003800000 */
.L_x_155:
[----:B------:R-:W-:-:S04]  /*3710*/  UIADD3 UR7, UPT, UPT, UR18, 0x1, URZ ;  /* 0x0000000112077890 */ /* 0x000fc8000fffe0ff */
[----:B------:R-:W-:-:S04]  /*3720*/  UISETP.NE.AND UP0, UPT, UR7, 0x2, UPT ;  /* 0x000000020700788c */ /* 0x000fc8000bf05270 */
[----:B------:R-:W-:Y:S02]  /*3730*/  USEL UR5, URZ, 0x1, UP0 ;  /* 0x00000001ff057887 */ /* 0x000fe40008000000 */
[----:B------:R-:W-:-:S04]  /*3740*/  USEL UR7, UR7, URZ, UP0 ;  /* 0x000000ff07077287 */ /* 0x000fc80008000000 */
[----:B------:R-:W-:Y:S01]  /*3750*/  ULEA UR7, UR7, UR6, 0x3 ;  /* 0x0000000607077291 */ /* 0x000fe2000f8e18ff */
[----:B--2---:R-:W-:-:S04]  /*3760*/  LOP3.LUT R3, R11, UR5, RZ, 0x3c, !PT ;  /* 0x000000050b037c12 */ /* 0x004fc8000f8e3cff */
[----:B------:R-:W-:-:S04]  /*3770*/  SHF.L.U32 R3, R3, 0x1f, RZ ;  /* 0x0000001f03037819 */ /* 0x000fc800000006ff */
[----:B------:R-:W2:Y:S02]  /*3780*/  SYNCS.PHASECHK.TRANS64.TRYWAIT P0, [UR7], R3 ;  /* 0x00000003ff0075a7 */ /* 0x000ea40008001107 */
[----:B--2---:R-:W-:Y:S05]  /*3790*/  @!P0 BRA `(.L_x_64) ;  /* 0x0000008000248947 */ /* 0x004fea0003800000 */
.L_x_157:
[----:B------:R-:W-:Y:S01]  /*37a0*/  NOP ;  /* 0x0000000000007918 */ /* 0x000fe20000000000 */
[----:B--2---:R-:W2:Y:S01]  /*37b0*/  LDS R0, [UR4+0x14] ;  /* 0x00001404ff007984 */ /* 0x004ea20008000800 */
[----:B------:R-:W-:Y:S01]  /*37c0*/  ULOP3.LUT UR6, UR19, 0xffff, URZ, 0xc0, !UPT ;  /* 0x0000ffff13067892 */ /* 0x000fe2000f8ec0ff */
[----:B-1----:R-:W-:Y:S01]  /*37d0*/  UMOV UR8, 0xffff ;  /* 0x0000ffff00087882 */ /* 0x002fe20000000000 */
[----:B------:R-:W-:Y:S02]  /*37e0*/  UMOV UR5, 0x1 ;  /* 0x0000000100057882 */ /* 0x000fe40000000000 */
[----:B------:R-:W-:-:S04]  /*37f0*/  USHF.R.U32.HI UR6, URZ, 0x5, UR6 ;  /* 0x00000005ff067899 */ /* 0x000fc80008011606 */
[----:B------:R-:W-:Y:S02]  /*3800*/  USHF.L.U32 UR8, UR8, UR6, URZ ;  /* 0x0000000608087299 */ /* 0x000fe400080006ff */
[----:B------:R-:W-:-:S04]  /*3810*/  USHF.L.U32 UR5, UR5, UR6, URZ ;  /* 0x0000000605057299 */ /* 0x000fc800080006ff */
[----:B--2---:R-:W-:-:S04]  /*3820*/  LOP3.LUT R0, R0, UR8, RZ, 0xc0, !PT ;  /* 0x0000000800007c12 */ /* 0x004fc8000f8ec0ff */
[----:B------:R-:W-:-:S13]  /*3830*/  ISETP.NE.AND P0, PT, R0, UR8, PT ;  /* 0x0000000800007c0c */ /* 0x000fda000bf05270 */
[----:B------:R-:W-:Y:S05]  /*3840*/  @P0 BRA `(.L_x_65) ;  /* 0x0000000000580947 */ /* 0x000fea0003800000 */
[----:B------:R-:W1:Y:S02]  /*3850*/  LDS R0, [UR4+0x18] ;  /* 0x00001804ff007984 */ /* 0x000e640008000800 */
[----:B-1----:R-:W-:-:S04]  /*3860*/  LOP3.LUT R0, R0, UR5, RZ, 0xc0, !PT ;  /* 0x0000000500007c12 */ /* 0x002fc8000f8ec0ff */
[----:B------:R-:W-:-:S13]  /*3870*/  ISETP.NE.AND P0, PT, R0, UR5, PT ;  /* 0x0000000500007c0c */ /* 0x000fda000bf05270 */
[----:B------:R-:W-:Y:S05]  /*3880*/  @P0 BRA `(.L_x_66) ;  /* 0x00000000003c0947 */ /* 0x000fea0003800000 */
[----:B------:R-:W1:Y:S01]  /*3890*/  S2R R2, SR_LANEID ;  /* 0x0000000000027919 */ /* 0x000e620000000000 */
[----:B------:R-:W-:Y:S01]  /*38a0*/  ULOP3.LUT UR8, URZ, UR8, URZ, 0x33, !UPT ;  /* 0x00000008ff087292 */ /* 0x000fe2000f8e33ff */
[----:B------:R-:W-:Y:S01]  /*38b0*/  LOP3.LUT R4, RZ, UR5, RZ, 0x33, !PT ;  /* 0x00000005ff047c12 */ /* 0x000fe2000f8e33ff */
[----:B------:R-:W-:Y:S02]  /*38c0*/  VOTEU.ANY UR7, UPT, PT ;  /* 0x0000000000077886 */ /* 0x000fe400038e0100 */
[----:B------:R-:W-:Y:S01]  /*38d0*/  UFLO.U32 UR7, UR7 ;  /* 0x00000007000772bd */ /* 0x000fe200080e0000 */
[----:B------:R-:W2:Y:S01]  /*38e0*/  REDUX UR5, R4 ;  /* 0x00000000040573c4 */ /* 0x000ea20000000000 */
[----:B------:R-:W-:-:S06]  /*38f0*/  IMAD.U32 R0, RZ, RZ, UR8 ;  /* 0x00000008ff007e24 */ /* 0x000fcc000f8e00ff */
[----:B------:R3:W-:Y:S01]  /*3900*/  UTCATOMSWS.AND URZ, UR8 ;  /* 0x0000000800ff79e3 */ /* 0x0007e20008000000 */
[----:B------:R-:W4:Y:S01]  /*3910*/  REDUX UR6, R0 ;  /* 0x00000000000673c4 */ /* 0x000f220000000000 */
[----:B-1----:R-:W-:Y:S01]  /*3920*/  ISETP.EQ.U32.AND P0, PT, R2, UR7, PT ;  /* 0x0000000702007c0c */ /* 0x002fe2000bf02070 */
[----:B--2---:R-:W-:Y:S01]  /*3930*/  IMAD.U32 R2, RZ, RZ, UR5 ;  /* 0x00000005ff027e24 */ /* 0x004fe2000f8e00ff */
[----:B----4-:R-:W-:-:S11]  /*3940*/  MOV R3, UR6 ;  /* 0x0000000600037c02 */ /* 0x010fd60008000f00 */
[----:B------:R3:W-:Y:S04]  /*3950*/  @P0 ATOMS.AND RZ, [UR4+0x14], R3 ;  /* 0x00001403ffff098c */ /* 0x0007e8000a800004 */
[----:B------:R3:W-:Y:S01]  /*3960*/  @P0 ATOMS.AND RZ, [UR4+0x18], R2 ;  /* 0x00001802ffff098c */ /* 0x0007e2000a800004 */
[----:B------:R-:W-:Y:S05]  /*3970*/  BRA `(.L_x_67) ;  /* 0x0000000000147947 */ /* 0x000fea0003800000 */
.L_x_66:
[----:B------:R-:W-:Y:S02]  /*3980*/  MOV R2, 0x39a0 ;  /* 0x000039a000027802 */ /* 0x000fe40000000f00 */
[----:B----45:R-:W-:Y:S05]  /*3990*/  CALL.REL.NOINC `($__internal_0_$__cuda_sm10x_tcgen05_guardrail_trap_col_being_dealloced_not_returned_by_alloc) ;  /* 0x0000008400087944 */ /* 0x030fea0003c00000 */
[----:B------:R-:W-:Y:S05]  /*39a0*/  BRA `(.L_x_67) ;  /* 0x0000000000087947 */ /* 0x000fea0003800000 */
.L_x_65:
[----:B------:R-:W-:Y:S02]  /*39b0*/  MOV R2, 0x39d0 ;  /* 0x000039d000027802 */ /* 0x000fe40000000f00 */
[----:B----45:R-:W-:Y:S05]  /*39c0*/  CALL.REL.NOINC `($__internal_2_$__cuda_sm10x_tcgen05_guardrail_trap_unallocated_columns_being_dealloced) ;  /* 0x0000008400147944 */ /* 0x030fea0003c00000 */
.L_x_67:
[----:B------:R-:W-:Y:S01]  /*39d0*/  NOP ;  /* 0x0000000000007918 */ /* 0x000fe20000000000 */
[----:B---3--:R-:W-:Y:S05]  /*39e0*/  EXIT ;  /* 0x000000000000794d */ /* 0x008fea0003800000 */
.L_x_51:
[----:B------:R-:W-:-:S09]  /*39f0*/  UISETP.NE.OR UP2, UPT, UR8, 0x3, !UP2 ;  /* 0x000000030800788c */ /* 0x000fd2000d745670 */
[----:B------:R-:W-:Y:S05]  /*3a00*/  BRA.U UP2, `(.L_x_68) ;  /* 0x0000001102147547 */ /* 0x000fea000b800000 */
[----:B------:R-:W1:Y:S01]  /*3a10*/  LDC R0, c[0x0][0xb30] ;  /* 0x0002cc00ff007b82 */ /* 0x000e620000000800 */
[----:B------:R-:W2:Y:S01]  /*3a20*/  LDCU.64 UR8, c[0x0][0x888] ;  /* 0x00011100ff0877ac */ /* 0x000ea20008000a00 */
[----:B------:R-:W-:Y:S02]  /*3a30*/  HFMA2 R29, -RZ, RZ, 0, 0 ;  /* 0x00000000ff1d7431 */ /* 0x000fe400000001ff */
[----:B------:R-:W-:Y:S01]  /*3a40*/  IMAD.MOV.U32 R31, RZ, RZ, 0x1 ;  /* 0x00000001ff1f7424 */ /* 0x000fe200078e00ff */
[----:B------:R-:W-:Y:S01]  /*3a50*/  MOV R23, 0x2000 ;  /* 0x0000200000177802 */ /* 0x000fe20000000f00 */
[----:B------:R-:W4:Y:S01]  /*3a60*/  LDCU.64 UR4, c[0x0][0x890] ;  /* 0x00011200ff0477ac */ /* 0x000f220008000a00 */
[----:B------:R-:W-:Y:S01]  /*3a70*/  IMAD.MOV.U32 R30, RZ, RZ, RZ ;  /* 0x000000ffff1e7224 */ /* 0x000fe200078e00ff */
[----:B------:R-:W3:Y:S01]  /*3a80*/  LDC R19, c[0x0][0x370] ;  /* 0x0000dc00ff137b82 */ /* 0x000ee20000000800 */
[----:B------:R-:W-:Y:S01]  /*3a90*/  UMOV UR7, 0x400 ;  /* 0x0000040000077882 */ /* 0x000fe20000000000 */
[----:B------:R-:W-:-:S02]  /*3aa0*/  UPLOP3.LUT UP1, UPT, UPT, UPT, UPT, 0x40, 0x4 ;  /* 0x000000000004789c */ /* 0x000fc40003f2e870 */
[----:B------:R-:W-:-:S04]  /*3ab0*/  ULEA UR7, UR37, UR7, 0x18 ;  /* 0x0000000725077291 */ /* 0x000fc8000f8ec0ff */
[----:B------:R-:W3:Y:S01]  /*3ac0*/  LDC R2, c[0x0][0xb0c] ;  /* 0x0002c300ff027b82 */ /* 0x000ee20000000800 */
[----:B------:R-:W-:Y:S02]  /*3ad0*/  UIADD3 UR13, UPT, UPT, UR7, 0x88, URZ ;  /* 0x00000088070d7890 */ /* 0x000fe4000fffe0ff */
[----:B--2---:R-:W-:Y:S02]  /*3ae0*/  UISETP.NE.U32.AND UP2, UPT, UR8, URZ, UPT ;  /* 0x000000ff0800728c */ /* 0x004fe4000bf45070 */
[----:B------:R-:W-:Y:S02]  /*3af0*/  UIADD3 UR33, UPT, UPT, UR7, 0x70, URZ ;  /* 0x0000007007217890 */ /* 0x000fe4000fffe0ff */
[----:B----4-:R-:W-:Y:S01]  /*3b00*/  UISETP.NE.U32.AND UP3, UPT, UR4, URZ, UPT ;  /* 0x000000ff0400728c */ /* 0x010fe2000bf65070 */
[----:B------:R-:W2:Y:S01]  /*3b10*/  LDC R18, c[0x0][0xb20] ;  /* 0x0002c800ff127b82 */ /* 0x000ea20000000800 */
[----:B-1----:R-:W-:Y:S01]  /*3b20*/  ISETP.NE.AND P1, PT, R0, 0x1, PT ;  /* 0x000000010000780c */ /* 0x002fe20003f25270 */
[----:B------:R-:W-:-:S02]  /*3b30*/  UISETP.NE.AND.EX UP2, UPT, UR9, URZ, UPT, UP2 ;  /* 0x000000ff0900728c */ /* 0x000fc4000bf45320 */
[----:B------:R-:W-:Y:S02]  /*3b40*/  UIADD3 UR25, UPT, UPT, UR7, 0x78, URZ ;  /* 0x0000007807197890 */ /* 0x000fe4000fffe0ff */
[----:B------:R-:W-:Y:S02]  /*3b50*/  UIADD3 UR17, UPT, UPT, UR7, 0x80, URZ ;  /* 0x0000008007117890 */ /* 0x000fe4000fffe0ff */
[----:B------:R-:W1:Y:S01]  /*3b60*/  LDC.64 R32, c[0x0][0x348] ;  /* 0x0000d200ff207b82 */ /* 0x000e620000000a00 */
[----:B------:R-:W-:Y:S02]  /*3b70*/  UPRMT UR13, UR37, 0x654, UR13 ;  /* 0x00000654250d7896 */ /* 0x000fe4000800000d */
[----:B------:R-:W-:-:S05]  /*3b80*/  UISETP.NE.AND.EX UP3, UPT, UR5, URZ, UPT, UP3 ;  /* 0x000000ff0500728c */ /* 0x000fca000bf65330 */
[----:B------:R-:W4:Y:S08]  /*3b90*/  LDC.64 R16, c[0x0][0xb10] ;  /* 0x0002c400ff107b82 */ /* 0x000f300000000a00 */
[----:B------:R-:W1:Y:S08]  /*3ba0*/  LDC.64 R6, c[0x0][0xb18] ;  /* 0x0002c600ff067b82 */ /* 0x000e700000000a00 */
[----:B------:R-:W1:Y:S08]  /*3bb0*/  LDC.64 R4, c[0x0][0xb28] ;  /* 0x0002ca00ff047b82 */ /* 0x000e700000000a00 */
[----:B--23--:R-:W1:Y:S02]  /*3bc0*/  LDC R22, c[0x0][0x374] ;  /* 0x0000dd00ff167b82 */ /* 0x00ce640000000800 */
.L_x_79:
[C---:B------:R-:W-:Y:S02]  /*3bd0*/  LEA R0, R30.reuse, UR7, 0x3 ;  /* 0x000000071e007c11 */ /* 0x040fe4000f8e18ff */
[----:B------:R-:W-:Y:S02]  /*3be0*/  SHF.L.U32 R3, R29, 0x1f, RZ ;  /* 0x0000001f1d037819 */ /* 0x000fe400000006ff */
[----:B------:R-:W-:Y:S02]  /*3bf0*/  LEA R24, R30, UR7, 0x4 ;  /* 0x000000071e187c11 */ /* 0x000fe4000f8e20ff */
[----:B--2---:R-:W2:Y:S02]  /*3c00*/  SYNCS.PHASECHK.TRANS64.TRYWAIT P0, [R0+URZ+0xc0], R3 ;  /* 0x0000c003000075a7 */ /* 0x004ea400080011ff */
[----:B--2---:R-:W-:Y:S05]  /*3c10*/  @!P0 BRA `(.L_x_69) ;  /* 0x0000007c001c8947 */ /* 0x004fea0003800000 */
.L_x_158:
[----:B------:R-:W-:Y:S01]  /*3c20*/  ISETP.GE.AND P0, PT, R72, 0x1, PT ;  /* 0x000000014800780c */ /* 0x000fe20003f06270 */
[----:B------:R-:W3:Y:S01]  /*3c30*/  LDS.128 R24, [R24+0x130] ;  /* 0x0001300018187984 */ /* 0x000ee20000000c00 */
[----:B--2---:R-:W-:Y:S01]  /*3c40*/  VIADD R0, R0, 0xd0 ;  /* 0x000000d000007836 */ /* 0x004fe20000000000 */
[----:B------:R-:W-:Y:S01]  /*3c50*/  @!PT LDS RZ, [RZ] ;  /* 0x00000000fffff984 */ /* 0x000fe20000000800 */
[----:B------:R-:W-:Y:S01]  /*3c60*/  @!PT LDS RZ, [RZ] ;  /* 0x00000000fffff984 */ /* 0x000fe20000000800 */
[----:B------:R-:W-:Y:S01]  /*3c70*/  @!PT LDS RZ, [RZ] ;  /* 0x00000000fffff984 */ /* 0x000fe20000000800 */
[----:B------:R-:W-:Y:S01]  /*3c80*/  @!PT LDS RZ, [RZ] ;  /* 0x00000000fffff984 */ /* 0x000fe20000000800 */
[----:B------:R2:W-:Y:S06]  /*3c90*/  MEMBAR.ALL.CTA ;  /* 0x0000000000007992 */ /* 0x0005ec0000008000 */
[----:B--2---:R-:W2:Y:S01]  /*3ca0*/  FENCE.VIEW.ASYNC.S ;  /* 0x00000000000073c6 */ /* 0x004ea20000000000 */
[----:B------:R-:W-:Y:S04]  /*3cb0*/  PRMT R0, RZ, 0x654, R0 ;  /* 0x00000654ff007816 */ /* 0x000fe80000000000 */
[----:B--2---:R2:W-:Y:S01]  /*3cc0*/  SYNCS.ARRIVE.TRANS64.RED.A1T0 RZ, [R0+URZ], RZ ;  /* 0x000000ff00ff79a7 */ /* 0x0045e200081004ff */
[----:B---3--:R-:W-:Y:S11]  /*3cd0*/  LOP3.LUT P3, RZ, R26, 0x1, RZ, 0xc0, !PT ;  /* 0x000000011aff7812 */ /* 0x008ff6000786c0ff */
[----:B------:R-:W-:Y:S02]  /*3ce0*/  @!UPT UIADD3 URZ, UPT, UPT, URZ, URZ, URZ ;  /* 0x000000fffffff290 */ /* 0x000fe4000fffe0ff */
[----:B------:R-:W-:Y:S02]  /*3cf0*/  @P3 MOV R13, R24 ;  /* 0x00000018000d3202 */ /* 0x000fe40000000f00 */
[----:B------:R-:W-:Y:S01]  /*3d00*/  @P3 LOP3.LUT R8, R25, 0xffff, RZ, 0xc0, !PT ;  /* 0x0000ffff19083812 */ /* 0x000fe200078ec0ff */
[----:B--2---:R-:W-:Y:S06]  /*3d10*/  @!P0 BRA `(.L_x_70) ;  /* 0x0000000000a48947 */ /* 0x004fec0003800000 */
[----:B-1----:R-:W-:Y:S01]  /*3d20*/  IMAD.HI.U32 R35, R22, R7, RZ ;  /* 0x0000000716237227 */ /* 0x002fe200078e00ff */
[----:B------:R-:W-:Y:S02]  /*3d30*/  ISETP.NE.AND P0, PT, R6, 0x1, PT ;  /* 0x000000010600780c */ /* 0x000fe40003f05270 */
[----:B------:R-:W-:Y:S01]  /*3d40*/  ISETP.NE.AND P2, PT, R72, 0x1, PT ;  /* 0x000000014800780c */ /* 0x000fe20003f45270 */
[----:B----4-:R-:W-:Y:S01]  /*3d50*/  IMAD.HI.U32 R34, R19, R16, RZ ;  /* 0x0000001013227227 */ /* 0x010fe200078e00ff */
[----:B------:R-:W-:Y:S02]  /*3d60*/  SHF.R.U32.HI R35, RZ, R18, R35 ;  /* 0x00000012ff237219 */ /* 0x000fe40000011623 */
[----:B------:R-:W-:Y:S01]  /*3d70*/  ISETP.NE.AND P4, PT, R2, 0x1, PT ;  /* 0x000000010200780c */ /* 0x000fe20003f85270 */
[----:B------:R-:W-:Y:S01]  /*3d80*/  IMAD.HI.U32 R36, R13, R16, RZ ;  /* 0x000000100d247227 */ /* 0x000fe200078e00ff */
[----:B------:R-:W-:Y:S02]  /*3d90*/  SHF.R.U32.HI R34, RZ, R17, R34 ;  /* 0x00000011ff227219 */ /* 0x000fe40000011622 */
[----:B------:R-:W-:Y:S01]  /*3da0*/  SEL R3, R22, R35, !P0 ;  /* 0x0000002316037207 */ /* 0x000fe20004000000 */
[C---:B------:R-:W-:Y:S01]  /*3db0*/  IMAD.HI.U32 R35, R8.reuse, R7, RZ ;  /* 0x0000000708237227 */ /* 0x040fe200078e00ff */
[----:B------:R-:W-:Y:S02]  /*3dc0*/  SEL R11, R19, R34, !P4 ;  /* 0x00000022130b7207 */ /* 0x000fe40006000000 */
[----:B------:R-:W-:Y:S01]  /*3dd0*/  SHF.R.U32.HI R36, RZ, R17, R36 ;  /* 0x00000011ff247219 */ /* 0x000fe20000011624 */
[----:B------:R-:W-:Y:S01]  /*3de0*/  IMAD.HI.U32 R38, R3, R4, RZ ;  /* 0x0000000403267227 */ /* 0x000fe200078e00ff */
[----:B------:R-:W-:Y:S03]  /*3df0*/  SHF.R.U32.HI R35, RZ, R18, R35 ;  /* 0x00000012ff237219 */ /* 0x000fe60000011623 */
[----:B------:R-:W-:Y:S01]  /*3e00*/  IMAD.HI.U32 R34, R11, R4, RZ ;  /* 0x000000040b227227 */ /* 0x000fe200078e00ff */
[----:B------:R-:W-:Y:S02]  /*3e10*/  @P2 SHF.R.U32.HI R3, RZ, R5, R38 ;  /* 0x00000005ff032219 */ /* 0x000fe40000011626 */
[----:B------:R-:W-:Y:S02]  /*3e20*/  SEL R9, R8, R35, !P0 ;  /* 0x0000002308097207 */ /* 0x000fe40004000000 */
[----:B------:R-:W-:Y:S01]  /*3e30*/  @P2 SHF.R.U32.HI R11, RZ, R5, R34 ;  /* 0x00000005ff0b2219 */ /* 0x000fe20000011622 */
[C---:B------:R-:W-:Y:S01]  /*3e40*/  IMAD R10, R72.reuse, R3, RZ ;  /* 0x00000003480a7224 */ /* 0x040fe200078e02ff */
[----:B------:R-:W-:Y:S01]  /*3e50*/  SEL R3, R13, R36, !P4 ;  /* 0x000000240d037207 */ /* 0x000fe20006000000 */
[C---:B------:R-:W-:Y:S03]  /*3e60*/  IMAD.HI.U32 R14, R9.reuse, R4, RZ ;  /* 0x00000004090e7227 */ /* 0x040fe600078e00ff */
[----:B------:R-:W-:Y:S01]  /*3e70*/  ISETP.GE.AND P0, PT, R9, R10, PT ;  /* 0x0000000a0900720c */ /* 0x000fe20003f06270 */
[C---:B------:R-:W-:Y:S01]  /*3e80*/  IMAD R12, R72.reuse, R11, RZ ;  /* 0x0000000b480c7224 */ /* 0x040fe200078e02ff */
[-C--:B------:R-:W-:Y:S04]  /*3e90*/  SHF.R.U32.HI R14, RZ, R5.reuse, R14 ;  /* 0x00000005ff0e7219 */ /* 0x080fe8000001160e */
[----:B------:R-:W-:Y:S02]  /*3ea0*/  ISETP.GE.OR P0, PT, R3, R12, P0 ;  /* 0x0000000c0300720c */ /* 0x000fe40000706670 */
[----:B------:R-:W-:Y:S05]  /*3eb0*/  SEL R15, R9, R14, !P2 ;  /* 0x0000000e090f7207 */ /* 0x000fea0005000000 */
[----:B------:R-:W-:Y:S04]  /*3ec0*/  IMAD.MOV R14, RZ, RZ, -R15 ;  /* 0x000000ffff0e7224 */ /* 0x000fe800078e0a0f */
[----:B------:R-:W-:Y:S02]  /*3ed0*/  IMAD R14, R72, R14, R9 ;  /* 0x0000000e480e7224 */ /* 0x000fe400078e0209 */
[C---:B------:R-:W-:Y:S05]  /*3ee0*/  @!P0 IMAD.HI.U32 R10, R3.reuse, R4, RZ ;  /* 0x00000004030a8227 */ /* 0x040fea00078e00ff */
[----:B------:R-:W-:Y:S04]  /*3ef0*/  @!P0 SHF.R.U32.HI R10, RZ, R5, R10 ;  /* 0x00000005ff0a8219 */ /* 0x000fe8000001160a */
[----:B------:R-:W-:Y:S01]  /*3f00*/  @!P0 SEL R0, R3, R10, !P2 ;  /* 0x0000000a03008207 */ /* 0x000fe20005000000 */
[----:B------:R-:W-:Y:S03]  /*3f10*/  IMAD.MOV R10, RZ, RZ, -R3 ;  /* 0x000000ffff0a7224 */ /* 0x000fe600078e0a03 */
[----:B------:R-:W-:Y:S01]  /*3f20*/  @!P0 IADD3 R15, PT, PT, R15, -R0, RZ ;  /* 0x800000000f0f8210 */ /* 0x000fe20007ffe0ff */
[----:B------:R-:W-:Y:S01]  /*3f30*/  @!P0 IMAD R0, R11, R14, R0 ;  /* 0x0000000e0b008224 */ /* 0x000fe200078e0200 */
[----:B------:R-:W-:Y:S01]  /*3f40*/  IADD3 R11, PT, PT, -R9, RZ, RZ ;  /* 0x000000ff090b7210 */ /* 0x000fe20007ffe1ff */
[----:B------:R-:W-:Y:S02]  /*3f50*/  IMAD R13, R2, R10, R13 ;  /* 0x0000000a020d7224 */ /* 0x000fe400078e020d */
[----:B------:R-:W-:Y:S02]  /*3f60*/  @!P0 IMAD R9, R15, R72, R3 ;  /* 0x000000480f098224 */ /* 0x000fe400078e0203 */
[----:B------:R-:W-:Y:S02]  /*3f70*/  @!P0 IMAD.MOV.U32 R3, RZ, RZ, R0 ;  /* 0x000000ffff038224 */ /* 0x000fe400078e0000 */
[----:B------:R-:W-:Y:S02]  /*3f80*/  IMAD R8, R6, R11, R8 ;  /* 0x0000000b06087224 */ /* 0x000fe400078e0208 */
[----:B------:R-:W-:Y:S02]  /*3f90*/  IMAD R13, R3, R2, R13 ;  /* 0x00000002030d7224 */ /* 0x000fe400078e020d */
[----:B------:R-:W-:Y:S02]  /*3fa0*/  IMAD R8, R9, R6, R8 ;  /* 0x0000000609087224 */ /* 0x000fe400078e0208 */
.L_x_70:
[----:B------:R-:W-:Y:S05]  /*3fb0*/  BRA.U UP1, `(.L_x_71) ;  /* 0x0000000101107547 */ /* 0x000fea000b800000 */
[----:B------:R-:W-:Y:S04]  /*3fc0*/  MOV R0, UR6 ;  /* 0x0000000600007c02 */ /* 0x000fe80008000f00 */
[----:B------:R-:W-:Y:S04]  /*3fd0*/  SHF.L.U32 R3, R0, 0x1f, RZ ;  /* 0x0000001f00037819 */ /* 0x000fe800000006ff */
[----:B------:R-:W2:Y:S02]  /*3fe0*/  SYNCS.PHASECHK.TRANS64.TRYWAIT P0, [UR7+0xb8], R3 ;  /* 0x0000b803ff0075a7 */ /* 0x000ea40008001107 */
[----:B--2---:R-:W-:Y:S05]  /*3ff0*/  @!P0 BRA `(.L_x_72) ;  /* 0x0000007800388947 */ /* 0x004fea0003800000 */
.L_x_71:
[----:B------:R-:W-:Y:S02]  /*4000*/  R2UR UR35, R21 ;  /* 0x00000000152372ca */ /* 0x000fe400000e0000 */
[----:B------:R-:W-:Y:S02]  /*4010*/  R2UR UR34, R20 ;  /* 0x00000000142272ca */ /* 0x000fe400000e0000 */
[----:B------:R-:W-:Y:S02]  /*4020*/  ISETP.NE.U32.AND P2, PT, RZ, UR4, PT ;  /* 0x00000004ff007c0c */ /* 0x000fe4000bf45070 */
[----:B------:R-:W-:Y:S02]  /*4030*/  SHF.L.U32 R12, R31, 0x1f, RZ ;  /* 0x0000001f1f0c7819 */ /* 0x000fe400000006ff */
[----:B------:R-:W-:Y:S05]  /*4040*/  ISETP.NE.AND.EX P2, PT, RZ, UR5, PT, P2 ;  /* 0x00000005ff007c0c */ /* 0x000fea000bf45320 */
[----:B------:R-:W-:Y:S02]  /*4050*/  USHF.L.U32 UR35, UR35, 0x7, URZ ;  /* 0x0000000723237899 */ /* 0x000fe400080006ff */
[----:B------:R-:W-:Y:S01]  /*4060*/  USHF.L.U32 UR34, UR34, 0x8, URZ ;  /* 0x0000000822227899 */ /* 0x000fe200080006ff */
[----:B------:R-:W-:Y:S11]  /*4070*/  BRA.U !UP3, `(.L_x_73) ;  /* 0x000000010b347547 */ /* 0x000ff6000b800000 */
[----:B------:R-:W-:Y:S01]  /*4080*/  UPLOP3.LUT UP0, UPT, UPT, UPT, UP2, 0x80, 0x8 ;  /* 0x000000000008789c */ /* 0x000fe20003f0f020 */
[----:B--2---:R-:W-:Y:S02]  /*4090*/  HFMA2 R0, -RZ, RZ, 0, 5.9604644775390625e-08 ;  /* 0x00000001ff007431 */ /* 0x004fe400000001ff */
[----:B------:R-:W-:Y:S03]  /*40a0*/  IMAD.MOV.U32 R171, RZ, RZ, 0x1 ;  /* 0x00000001ffab7424 */ /* 0x000fe600078e00ff */
[----:B------:R-:W-:Y:S05]  /*40b0*/  PLOP3.LUT P0, PT, PT, PT, UP0, 0x80, 0x8 ;  /* 0x000000000008781c */ /* 0x000fea0003f0f008 */
[----:B------:R-:W2:Y:S01]  /*40c0*/  @UP0 LDCU.64 UR10, c[0x0][0x888] ;  /* 0x00011100ff0a07ac */ /* 0x000ea20008000a00 */
[----:B------:R-:W-:Y:S07]  /*40d0*/  @UP0 UIMAD UR8, UR36, UR4, URZ ;  /* 0x00000004240802a4 */ /* 0x000fee000f8e02ff */
[----:B------:R-:W-:Y:S01]  /*40e0*/  @!P0 PRMT R171, R0, 0x7610, R171 ;  /* 0x0000761000ab8816 */ /* 0x000fe200000000ab */
[----:B--2---:R-:W-:Y:S03]  /*40f0*/  @UP0 UIMAD.WIDE UR10, UR8, 0x4, UR10 ;  /* 0x00000004080a08a5 */ /* 0x004fe6000f8e020a */
[----:B------:R-:W2:Y:S03]  /*4100*/  @!UP0 LDCU UR8, c[0x0][0x880] ;  /* 0x00011000ff0887ac */ /* 0x000ea60008000800 */
[----:B------:R-:W-:Y:S01]  /*4110*/  IMAD.U32 R10, RZ, RZ, UR10 ;  /* 0x0000000aff0a7e24 */ /* 0x000fe2000f8e00ff */
[----:B------:R-:W-:Y:S05]  /*4120*/  MOV R11, UR11 ;  /* 0x0000000b000b7c02 */ /* 0x000fea0008000f00 */
[----:B-----5:R3:W5:Y:S02]  /*4130*/  @P0 LDG.E R81, desc[UR46][R10.64] ;  /* 0x0000002e0a510981 */ /* 0x020764000c1e1900 */
[----:B--23--:R-:W-:Y:S07]  /*4140*/  @!P0 IMAD.U32 R81, RZ, RZ, UR8 ;  /* 0x00000008ff518e24 */ /* 0x00cfee000f8e00ff */
.L_x_73:
[----:B-----5:R-:W-:Y:S01]  /*4150*/  @!P2 FSETP.EQ.AND P0, PT, R81, RZ, PT ;  /* 0x000000ff5100a20b */ /* 0x020fe20003f02000 */
[----:B------:R-:W-:Y:S01]  /*4160*/  @!UPT UIADD3 URZ, UPT, UPT, URZ, URZ, URZ ;  /* 0x000000fffffff290 */ /* 0x000fe2000fffe0ff */
[----:B------:R-:W-:Y:S11]  /*4170*/  @!P2 BRA `(.L_x_74) ;  /* 0x000000000014a947 */ /* 0x000ff60003800000 */
[----:B------:R-:W-:Y:S02]  /*4180*/  LOP3.LUT P2, RZ, R171, 0xff, RZ, 0xc0, !PT ;  /* 0x000000ffabff7812 */ /* 0x000fe4000784c0ff */
[----:B------:R-:W-:Y:S04]  /*4190*/  PLOP3.LUT P0, PT, PT, PT, UP0, 0x80, 0x8 ;  /* 0x000000000008781c */ /* 0x000fe80003f0f008 */
[----:B------:R-:W-:Y:S07]  /*41a0*/  PLOP3.LUT P0, PT, P0, PT, PT, 0x8, 0x80 ;  /* 0x000000000080781c */ /* 0x000fee000070e170 */
[----:B------:R-:W-:Y:S11]  /*41b0*/  @P2 FSETP.EQ.AND P0, PT, R81, RZ, PT ;  /* 0x000000ff5100220b */ /* 0x000ff60003f02000 */
[----:B------:R-:W-:Y:S02]  /*41c0*/  @!UPT UIADD3 URZ, UPT, UPT, URZ, URZ, URZ ;  /* 0x000000fffffff290 */ /* 0x000fe4000fffe0ff */
.L_x_74:
[----:B------:R-:W3:Y:S01]  /*41d0*/  SYNCS.PHASECHK.TRANS64.TRYWAIT P2, [UR7+0x90], R12 ;  /* 0x0000900cff0075a7 */ /* 0x000ee20008041107 */
[----:B------:R-:W-:Y:S04]  /*41e0*/  ELECT P4, URZ, PT ;  /* 0x0000000000ff782f */ /* 0x000fe80003880000 */
[----:B------:R-:W-:Y:S11]  /*41f0*/  PLOP3.LUT P4, PT, P0, P4, PT, 0xf2, 0x2f ;  /* 0x00000000002f781c */ /* 0x000ff60000789e72 */
[----:B------:R-:W-:Y:S02]  /*4200*/  @!UPT UIADD3 URZ, UPT, UPT, URZ, URZ, URZ ;  /* 0x000000fffffff290 */ /* 0x000fe4000fffe0ff */
[----:B-1----:R-:W-:Y:S05]  /*4210*/  @!P4 IADD3 R9, P0, PT, R32, 0x580, RZ ;  /* 0x000005802009c810 */ /* 0x002fea0007f1e0ff */
[----:B--2---:R-:W-:Y:S01]  /*4220*/  @!P4 IMAD.X R0, RZ, RZ, R33, P0 ;  /* 0x000000ffff00c224 */ /* 0x004fe200000e0621 */
[----:B---3--:R-:W-:Y:S07]  /*4230*/  @!P2 BRA `(.L_x_75) ;  /* 0x0000007400c0a947 */ /* 0x008fee0003800000 */
.L_x_161:
[----:B------:R-:W-:Y:S01]  /*4240*/  @!P4 R2UR UR8, R0 ;  /* 0x000000000008c2ca */ /* 0x000fe200000e0000 */
[----:B------:R-:W-:Y:S01]  /*4250*/  VOTEU.ALL UP1, P4 ;  /* 0x0000000000ff7886 */ /* 0x000fe20002020000 */
[----:B------:R-:W-:Y:S01]  /*4260*/  @!P4 R2UR UR9, R9 ;  /* 0x000000000909c2ca */ /* 0x000fe200000e0000 */
[----:B------:R-:W-:Y:S01]  /*4270*/  @!P4 IMAD.MOV.U32 R0, RZ, RZ, 0x2000 ;  /* 0x00002000ff00c424 */ /* 0x000fe200078e00ff */
[----:B------:R-:W-:Y:S01]  /*4280*/  UMOV UR10, 0x0 ;  /* 0x00000000000a7882 */ /* 0x000fe20000000000 */
[----:B------:R-:W-:Y:S01]  /*4290*/  UMOV UR11, 0x10000000 ;  /* 0x10000000000b7882 */ /* 0x000fe20000000000 */
[----:B------:R-:W-:Y:S01]  /*42a0*/  @!UP1 UIADD3 UR32, UPT, UPT, UR7, 0x200, URZ ;  /* 0x0000020007209890 */ /* 0x000fe2000fffe0ff */
[----:B------:R-:W-:Y:S01]  /*42b0*/  @!P4 IADD3 R9, P0, PT, R32, 0x580, RZ ;  /* 0x000005802009c810 */ /* 0x000fe20007f1e0ff */
[----:B------:R-:W-:Y:S05]  /*42c0*/  VOTEU.ALL UP1, P4 ;  /* 0x0000000000ff7886 */ /* 0x000fea0002020000 */
[----:B------:R-:W-:Y:S01]  /*42d0*/  IMAD.U32 R11, RZ, RZ, UR8 ;  /* 0x00000008ff0b7e24 */ /* 0x000fe2000f8e00ff */
[----:B------:R-:W-:Y:S01]  /*42e0*/  UPRMT UR8, UR37, 0x654, UR33 ;  /* 0x0000065425087896 */ /* 0x000fe20008000021 */
[----:B------:R-:W-:Y:S03]  /*42f0*/  IMAD.U32 R10, RZ, RZ, UR9 ;  /* 0x00000009ff0a7e24 */ /* 0x000fe6000f8e00ff */
[----:B------:R-:W-:Y:S02]  /*4300*/  @!P4 R2UR UR15, R11 ;  /* 0x000000000b0fc2ca */ /* 0x000fe400000e0000 */
[----:B------:R-:W-:Y:S11]  /*4310*/  @!P4 R2UR UR14, R10 ;  /* 0x000000000a0ec2ca */ /* 0x000ff600000e0000 */
[----:B------:R-:W-:Y:S02]  /*4320*/  @!UPT UIADD3 URZ, UPT, UPT, URZ, URZ, URZ ;  /* 0x000000fffffff290 */ /* 0x000fe4000fffe0ff */
[----:B------:R2:W-:Y:S01]  /*4330*/  @!UP1 UTMALDG.3D [UR32], [UR14], desc[UR10] ;  /* 0x00000a200e0095b4 */ /* 0x0005e20008011000 */
[----:B------:R3:W-:Y:S01]  /*4340*/  @!P4 SYNCS.ARRIVE.TRANS64.RED.A0TR RZ, [UR7+0x70], R0 ;  /* 0x00007000ffffc9a7 */ /* 0x0007e20008300407 */
[----:B------:R-:W-:Y:S01]  /*4350*/  SYNCS.ARRIVE.TRANS64.RED.A1T0 RZ, [UR8], RZ ;  /* 0x000000ffffff79a7 */ /* 0x000fe20008100408 */
[----:B---3--:R-:W-:Y:S01]  /*4360*/  @!P4 IMAD.X R0, RZ, RZ, R33, P0 ;  /* 0x000000ffff00c224 */ /* 0x008fe200000e0621 */
[----:B------:R-:W3:Y:S02]  /*4370*/  SYNCS.PHASECHK.TRANS64.TRYWAIT P2, [UR7+0x98], R12 ;  /* 0x0000980cff0075a7 */ /* 0x000ee40008041107 */
[----:B--23--:R-:W-:Y:S05]  /*4380*/  @!P2 BRA `(.L_x_76) ;  /* 0x000000740084a947 */ /* 0x00cfea0003800000 */
.L_x_163:
        /* <DEDUP_REMOVED lines=8> */
[----:B------:R-:W-:Y:S01]  /*4410*/  @!UP1 UIADD3 UR24, UPT, UPT, UR7, 0x2200, URZ ;  /* 0x0000220007189890 */ /* 0x000fe2000fffe0ff */
[----:B------:R-:W-:Y:S01]  /*4420*/  VOTEU.ALL UP1, P4 ;  /* 0x0000000000ff7886 */ /* 0x000fe20002020000 */
[----:B------:R-:W-:Y:S01]  /*4430*/  UMOV UR27, UR35 ;  /* 0x00000023001b7c82 */ /* 0x000fe20008000000 */
[----:B------:R-:W-:Y:S02]  /*4440*/  UMOV UR28, UR36 ;  /* 0x00000024001c7c82 */ /* 0x000fe40008000000 */
[----:B------:R-:W-:Y:S01]  /*4450*/  IMAD.U32 R11, RZ, RZ, UR8 ;  /* 0x00000008ff0b7e24 */ /* 0x000fe2000f8e00ff */
[----:B------:R-:W-:Y:S01]  /*4460*/  UPRMT UR8, UR37, 0x654, UR25 ;  /* 0x0000065425087896 */ /* 0x000fe20008000019 */
[----:B------:R-:W-:Y:S02]  /*4470*/  IMAD.U32 R10, RZ, RZ, UR9 ;  /* 0x00000009ff0a7e24 */ /* 0x000fe4000f8e00ff */
[----:B------:R-:W-:Y:S01]  /*4480*/  @!P4 IMAD.X R20, RZ, RZ, R33, P0 ;  /* 0x000000ffff14c224 */ /* 0x000fe200000e0621 */
[----:B------:R-:W-:Y:S02]  /*4490*/  @!P4 R2UR UR15, R11 ;  /* 0x000000000b0fc2ca */ /* 0x000fe400000e0000 */
[----:B------:R-:W-:Y:S11]  /*44a0*/  @!P4 R2UR UR14, R10 ;  /* 0x000000000a0ec2ca */ /* 0x000ff600000e0000 */
[----:B------:R-:W-:Y:S02]  /*44b0*/  @!UPT UIADD3 URZ, UPT, UPT, URZ, URZ, URZ ;  /* 0x000000fffffff290 */ /* 0x000fe4000fffe0ff */
[----:B------:R2:W-:Y:S01]  /*44c0*/  @!UP1 UTMALDG.3D [UR24], [UR14], desc[UR10] ;  /* 0x00000a180e0095b4 */ /* 0x0005e20008011000 */
[----:B------:R2:W-:Y:S01]  /*44d0*/  @!P4 SYNCS.ARRIVE.TRANS64.RED.A0TR RZ, [UR7+0x78], R0 ;  /* 0x00007800ffffc9a7 */ /* 0x0005e20008300407 */
[----:B------:R-:W-:Y:S01]  /*44e0*/  SYNCS.ARRIVE.TRANS64.RED.A1T0 RZ, [UR8], RZ ;  /* 0x000000ffffff79a7 */ /* 0x000fe20008100408 */
[----:B------:R-:W3:Y:S02]  /*44f0*/  SYNCS.PHASECHK.TRANS64.TRYWAIT P2, [UR7+0xa0], R12 ;  /* 0x0000a00cff0075a7 */ /* 0x000ee40008041107 */
[----:B--23--:R-:W-:Y:S05]  /*4500*/  @!P2 BRA `(.L_x_77) ;  /* 0x00000074003ca947 */ /* 0x00cfea0003800000 */
.L_x_165:
[----:B------:R-:W2:Y:S01]  /*4510*/  LDC.64 R14, c[0x0][0xb10] ;  /* 0x0002c400ff0e7b82 */ /* 0x000ea20000000a00 */
[----:B------:R-:W-:Y:S01]  /*4520*/  @!P4 R2UR UR8, R20 ;  /* 0x000000001408c2ca */ /* 0x000fe200000e0000 */
[----:B------:R-:W-:Y:S01]  /*4530*/  VOTEU.ALL UP1, P4 ;  /* 0x0000000000ff7886 */ /* 0x000fe20002020000 */
[----:B------:R-:W-:Y:S01]  /*4540*/  @!P4 R2UR UR9, R21 ;  /* 0x000000001509c2ca */ /* 0x000fe200000e0000 */
[----:B------:R-:W-:Y:S01]  /*4550*/  UMOV UR10, 0x0 ;  /* 0x00000000000a7882 */ /* 0x000fe20000000000 */
[----:B------:R-:W-:Y:S03]  /*4560*/  UMOV UR11, 0x10000000 ;  /* 0x10000000000b7882 */ /* 0x000fe60000000000 */
[----:B------:R-:W3:Y:S01]  /*4570*/  LDC.64 R10, c[0x0][0xb18] ;  /* 0x0002c600ff0a7b82 */ /* 0x000ee20000000a00 */
[----:B------:R-:W-:Y:S01]  /*4580*/  @!UP1 UIADD3 UR18, UPT, UPT, UR34, 0x80, URZ ;  /* 0x0000008022129890 */ /* 0x000fe2000fffe0ff */
[----:B------:R-:W-:Y:S01]  /*4590*/  @P3 SHF.R.U32.HI R28, RZ, 0x10, R25 ;  /* 0x00000010ff1c3819 */ /* 0x000fe20000011619 */
[----:B------:R-:W-:Y:S01]  /*45a0*/  @!UP1 UIADD3 UR16, UPT, UPT, UR7, 0x4200, URZ ;  /* 0x0000420007109890 */ /* 0x000fe2000fffe0ff */
[----:B------:R-:W-:Y:S01]  /*45b0*/  VIADD R30, R30, 0x1 ;  /* 0x000000011e1e7836 */ /* 0x000fe20000000000 */
[----:B------:R-:W-:Y:S03]  /*45c0*/  VOTEU.ALL UP1, P4 ;  /* 0x0000000000ff7886 */ /* 0x000fe60002020000 */
[----:B------:R-:W5:Y:S01]  /*45d0*/  @!P1 LDC R0, c[0x0][0xb20] ;  /* 0x0002c800ff009b82 */ /* 0x000f620000000800 */
[----:B------:R-:W-:Y:S01]  /*45e0*/  UMOV UR19, UR35 ;  /* 0x0000002300137c82 */ /* 0x000fe20008000000 */
[----:B------:R-:W-:Y:S01]  /*45f0*/  IMAD.U32 R21, RZ, RZ, UR8 ;  /* 0x00000008ff157e24 */ /* 0x000fe2000f8e00ff */
[----:B------:R-:W-:Y:S05]  /*4600*/  UMOV UR20, UR36 ;  /* 0x0000002400147c82 */ /* 0x000fea0008000000 */
[----:B-1----:R-:W1:Y:S01]  /*4610*/  @!P1 LDC R3, c[0x0][0xb0c] ;  /* 0x0002c300ff039b82 */ /* 0x002e620000000800 */
[----:B------:R-:W-:Y:S01]  /*4620*/  IMAD.U32 R20, RZ, RZ, UR9 ;  /* 0x00000009ff147e24 */ /* 0x000fe2000f8e00ff */
[----:B------:R-:W-:Y:S01]  /*4630*/  UPRMT UR8, UR37, 0x654, UR17 ;  /* 0x0000065425087896 */ /* 0x000fe20008000011 */
[----:B------:R-:W-:Y:S03]  /*4640*/  @!P4 R2UR UR15, R21 ;  /* 0x00000000150fc2ca */ /* 0x000fe600000e0000 */
[----:B------:R-:W-:Y:S01]  /*4650*/  @!P4 R2UR UR14, R20 ;  /* 0x00000000140ec2ca */ /* 0x000fe200000e0000 */
[----:B------:R-:W-:Y:S11]  /*4660*/  @!P4 IMAD.MOV.U32 R20, RZ, RZ, 0x2000 ;  /* 0x00002000ff14c424 */ /* 0x000ff600078e00ff */
[----:B------:R-:W-:Y:S01]  /*4670*/  @!UPT UIADD3 URZ, UPT, UPT, URZ, URZ, URZ ;  /* 0x000000fffffff290 */ /* 0x000fe2000fffe0ff */
[----:B------:R1:W-:Y:S01]  /*4680*/  @!UP1 UTMALDG.3D [UR16], [UR14], desc[UR10] ;  /* 0x00000a100e0095b4 */ /* 0x0003e20008011000 */
[----:B------:R1:W-:Y:S02]  /*4690*/  @!P4 SYNCS.ARRIVE.TRANS64.RED.A0TR RZ, [UR7+0x80], R20 ;  /* 0x00008014ffffc9a7 */ /* 0x0003e40008300407 */
[----:B-1----:R-:W-:Y:S01]  /*46a0*/  @!P1 ISETP.NE.AND P2, PT, R3, 0x1, PT ;  /* 0x000000010300980c */ /* 0x002fe20003f45270 */
[C---:B--2---:R-:W-:Y:S01]  /*46b0*/  @!P1 IMAD.HI.U32 R14, R13.reuse, R14, RZ ;  /* 0x0000000e0d0e9227 */ /* 0x044fe200078e00ff */
[----:B---3--:R-:W-:Y:S03]  /*46c0*/  @!P1 ISETP.NE.AND P0, PT, R10, 0x1, PT ;  /* 0x000000010a00980c */ /* 0x008fe60003f05270 */
[C---:B------:R-:W-:Y:S01]  /*46d0*/  @!P1 IMAD.HI.U32 R11, R8.reuse, R11, RZ ;  /* 0x0000000b080b9227 */ /* 0x040fe200078e00ff */
[----:B------:R-:W-:Y:S04]  /*46e0*/  @!P1 SHF.R.U32.HI R14, RZ, R15, R14 ;  /* 0x0000000fff0e9219 */ /* 0x000fe8000001160e */
[----:B-----5:R-:W-:Y:S01]  /*46f0*/  @!P1 SHF.R.U32.HI R9, RZ, R0, R11 ;  /* 0x00000000ff099219 */ /* 0x020fe2000001160b */
[----:B------:R-:W-:Y:S01]  /*4700*/  SYNCS.ARRIVE.TRANS64.RED.A1T0 RZ, [UR8], RZ ;  /* 0x000000ffffff79a7 */ /* 0x000fe20008100408 */
[----:B------:R-:W-:Y:S02]  /*4710*/  @!P1 SEL R14, R13, R14, !P2 ;  /* 0x0000000e0d0e9207 */ /* 0x000fe40005000000 */
[----:B------:R-:W-:Y:S01]  /*4720*/  @!P1 SEL R9, R8, R9, !P0 ;  /* 0x0000000908099207 */ /* 0x000fe20004000000 */
[----:B------:R-:W1:Y:S04]  /*4730*/  SYNCS.PHASECHK.TRANS64.TRYWAIT P5, [UR7+0xa8], R12 ;  /* 0x0000a80cff0075a7 */ /* 0x000e6800080a1107 */
[----:B------:R-:W-:Y:S02]  /*4740*/  @!P1 IMAD.IADD R0, R9, 0x1, -R14 ;  /* 0x0000000109009824 */ /* 0x000fe400078e0a0e */
[----:B------:R-:W-:Y:S02]  /*4750*/  @!P1 IMAD.IADD R9, R14, 0x1, -R9 ;  /* 0x000000010e099824 */ /* 0x000fe400078e0a09 */
[----:B------:R-:W-:Y:S02]  /*4760*/  @!P1 IMAD R13, R0, R3, R13 ;  /* 0x00000003000d9224 */ /* 0x000fe400078e020d */
[----:B------:R-:W-:Y:S01]  /*4770*/  @!P1 IMAD R8, R9, R10, R8 ;  /* 0x0000000a09089224 */ /* 0x000fe200078e0208 */
[----:B-1----:R-:W-:Y:S06]  /*4780*/  @!P5 BRA `(.L_x_78) ;  /* 0x0000007000b4d947 */ /* 0x002fec0003800000 */
.L_x_167:
[----:B-1----:R-:W-:Y:S01]  /*4790*/  @!P4 IADD3 R3, P0, PT, R32, 0x580, RZ ;  /* 0x000005802003c810 */ /* 0x002fe20007f1e0ff */
[----:B------:R-:W-:Y:S01]  /*47a0*/  VOTEU.ALL UP1, P4 ;  /* 0x0000000000ff7886 */ /* 0x000fe20002020000 */
[----:B------:R-:W-:Y:S01]  /*47b0*/  UMOV UR18, 0x0 ;  /* 0x0000000000127882 */ /* 0x000fe20000000000 */
[----:B------:R-:W-:Y:S01]  /*47c0*/  UMOV UR19, 0x10000000 ;  /* 0x1000000000137882 */ /* 0x000fe20000000000 */
[----:B------:R-:W-:Y:S01]  /*47d0*/  @!P4 R2UR UR9, R3 ;  /* 0x000000000309c2ca */ /* 0x000fe200000e0000 */
[----:B------:R-:W-:Y:S01]  /*47e0*/  @!P4 IMAD.X R0, RZ, RZ, R33, P0 ;  /* 0x000000ffff00c224 */ /* 0x000fe200000e0621 */
[----:B------:R-:W-:Y:S01]  /*47f0*/  @!UP1 UIADD3 UR10, UPT, UPT, UR34, 0xc0, URZ ;  /* 0x000000c0220a9890 */ /* 0x000fe2000fffe0ff */
[----:B------:R-:W-:Y:S01]  /*4800*/  ISETP.NE.AND P0, PT, R30, 0x2, PT ;  /* 0x000000021e00780c */ /* 0x000fe20003f05270 */
[----:B------:R-:W-:Y:S01]  /*4810*/  UMOV UR11, UR35 ;  /* 0x00000023000b7c82 */ /* 0x000fe20008000000 */
[----:B------:R-:W-:Y:S01]  /*4820*/  UMOV UR12, UR36 ;  /* 0x00000024000c7c82 */ /* 0x000fe20008000000 */
[----:B------:R-:W-:Y:S01]  /*4830*/  @!P4 R2UR UR8, R0 ;  /* 0x000000000008c2ca */ /* 0x000fe200000e0000 */
[----:B------:R-:W-:Y:S01]  /*4840*/  IMAD.IADD R20, R8, 0x1, R147 ;  /* 0x0000000108147824 */ /* 0x000fe200078e0293 */
[----:B------:R-:W-:Y:S01]  /*4850*/  @P3 R2UR UR36, R28 ;  /* 0x000000001c2432ca */ /* 0x000fe200000e0000 */
[----:B------:R-:W-:Y:S01]  /*4860*/  IMAD.IADD R21, R13, 0x1, R170 ;  /* 0x000000010d157824 */ /* 0x000fe200078e02aa */
[----:B------:R-:W-:Y:S02]  /*4870*/  SEL R0, RZ, 0x1, P0 ;  /* 0x00000001ff007807 */ /* 0x000fe40000000000 */
[----:B------:R-:W-:Y:S01]  /*4880*/  LOP3.LUT R31, R31, 0x1, RZ, 0x3c, !PT ;  /* 0x000000011f1f7812 */ /* 0x000fe200078e3cff */
[----:B------:R-:W-:Y:S01]  /*4890*/  IMAD.U32 R10, RZ, RZ, UR9 ;  /* 0x00000009ff0a7e24 */ /* 0x000fe2000f8e00ff */
[----:B------:R-:W-:Y:S01]  /*48a0*/  @!UP1 UIADD3 UR9, UPT, UPT, UR7, 0x88, URZ ;  /* 0x0000008807099890 */ /* 0x000fe2000fffe0ff */
[----:B------:R-:W-:Y:S02]  /*48b0*/  LOP3.LUT R29, R29, R0, RZ, 0x3c, !PT ;  /* 0x000000001d1d7212 */ /* 0x000fe400078e3cff */
[----:B------:R-:W-:Y:S02]  /*48c0*/  SEL R30, R30, RZ, P0 ;  /* 0x000000ff1e1e7207 */ /* 0x000fe40000000000 */
[----:B------:R-:W-:Y:S01]  /*48d0*/  IMAD.U32 R11, RZ, RZ, UR8 ;  /* 0x00000008ff0b7e24 */ /* 0x000fe2000f8e00ff */
[----:B------:R-:W-:Y:S01]  /*48e0*/  @!P4 R2UR UR14, R10 ;  /* 0x000000000a0ec2ca */ /* 0x000fe200000e0000 */
[----:B------:R-:W-:Y:S01]  /*48f0*/  @!UP1 UIADD3 UR8, UPT, UPT, UR7, 0x6200, URZ ;  /* 0x0000620007089890 */ /* 0x000fe2000fffe0ff */
[----:B------:R-:W-:Y:S02]  /*4900*/  VOTEU.ALL UP1, P4 ;  /* 0x0000000000ff7886 */ /* 0x000fe40002020000 */
[----:B------:R-:W-:Y:S11]  /*4910*/  @!P4 R2UR UR15, R11 ;  /* 0x000000000b0fc2ca */ /* 0x000ff600000e0000 */
[----:B------:R-:W-:Y:S02]  /*4920*/  @!UPT UIADD3 URZ, UPT, UPT, URZ, URZ, URZ ;  /* 0x000000fffffff290 */ /* 0x000fe4000fffe0ff */
[----:B------:R2:W-:Y:S01]  /*4930*/  @!UP1 UTMALDG.3D [UR8], [UR14], desc[UR18] ;  /* 0x000012080e0095b4 */ /* 0x0005e20008011000 */
[----:B------:R2:W-:Y:S01]  /*4940*/  @!P4 SYNCS.ARRIVE.TRANS64.RED.A0TR RZ, [UR7+0x88], R23 ;  /* 0x00008817ffffc9a7 */ /* 0x0005e20008300407 */
[----:B------:R-:W-:Y:S01]  /*4950*/  UPLOP3.LUT UP1, UPT, UPT, UPT, UPT, 0x80, 0x8 ;  /* 0x000000000008789c */ /* 0x000fe20003f2f070 */
[----:B------:R-:W-:Y:S01]  /*4960*/  SYNCS.ARRIVE.TRANS64.RED.A1T0 RZ, [UR13], RZ ;  /* 0x000000ffffff79a7 */ /* 0x000fe2000810040d */
[----:B------:R-:W-:Y:S09]  /*4970*/  @P3 BRA `(.L_x_79) ;  /* 0xfffffff000943947 */ /* 0x000ff2000383ffff */
[----:B------:R-:W-:-:S04]  /*4980*/  SHF.L.U32 R3, R31, 0x1f, RZ ;  /* 0x0000001f1f037819 */ /* 0x000fc800000006ff */
[----:B------:R-:W1:Y:S02]  /*4990*/  SYNCS.PHASECHK.TRANS64.TRYWAIT P0, [UR7+0x90], R3 ;  /* 0x00009003ff0075a7 */ /* 0x000e640008001107 */
[----:B-1----:R-:W-:Y:S05]  /*49a0*/  @!P0 BRA `(.L_x_80) ;  /* 0x0000007000448947 */ /* 0x002fea0003800000 */
.L_x_169:
[----:B------:R-:W3:Y:S02]  /*49b0*/  SYNCS.PHASECHK.TRANS64.TRYWAIT P0, [UR7+0x98], R3 ;  /* 0x00009803ff0075a7 */ /* 0x000ee40008001107 */
[----:B---3--:R-:W-:Y:S05]  /*49c0*/  @!P0 BRA `(.L_x_81) ;  /* 0x0000007000548947 */ /* 0x008fea0003800000 */
.L_x_171:
[----:B------:R-:W3:Y:S02]  /*49d0*/  SYNCS.PHASECHK.TRANS64.TRYWAIT P0, [UR7+0xa0], R3 ;  /* 0x0000a003ff0075a7 */ /* 0x000ee40008001107 */
[----:B---3--:R-:W-:Y:S05]  /*49e0*/  @!P0 BRA `(.L_x_82) ;  /* 0x0000007000648947 */ /* 0x008fea0003800000 */
.L_x_173:
[----:B-1----:R-:W-:-:S07]  /*49f0*/  MOV R0, UR7 ;  /* 0x0000000700007c02 */ /* 0x002fce0008000f00 */
.L_x_83:
[----:B-1----:R-:W-:-:S04]  /*4a00*/  SHF.L.U32 R3, R31, 0x1f, RZ ;  /* 0x0000001f1f037819 */ /* 0x002fc800000006ff */
[----:B------:R1:W3:Y:S03]  /*4a10*/  SYNCS.PHASECHK.TRANS64.TRYWAIT P0, [R0+URZ+0xa8], R3 ;  /* 0x0000a803000075a7 */ /* 0x0002e600080011ff */
[----:B---3--:R-:W-:Y:S05]  /*4a20*/  @!P0 NANOSLEEP.SYNCS 0x989680 ;  /* 0x009896800000895d */ /* 0x008fea0003900000 */
[----:B------:R-:W3:Y:S02]  /*4a30*/  @!P0 SYNCS.PHASECHK.TRANS64 P0, [R0+URZ+0xa8], R3 ;  /* 0x0000a803000085a7 */ /* 0x000ee400080010ff */
[----:B--23--:R-:W-:Y:S05]  /*4a40*/  @P0 EXIT ;  /* 0x000000000000094d */ /* 0x00cfea0003800000 */
[----:B------:R-:W-:Y:S05]  /*4a50*/  BRA `(.L_x_83) ;  /* 0xfffffffc00e87947 */ /* 0x000fea000383ffff */
.L_x_68:
[----:B------:R-:W-:-:S06]  /*4a60*/  UISETP.GE.AND UP1, UPT, UR8, 0x4, UPT ;  /* 0x000000040800788c */ /* 0x000fcc000bf26270 */
[----:B------:R-:W-:-:S13]  /*4a70*/  PLOP3.LUT P0, PT, PT, PT, UP1, 0x80, 0x8 ;  /* 0x000000000008781c */ /* 0x000fda0003f0f018 */
[----:B------:R-:W-:Y:S05]  /*4a80*/  @!P0 EXIT ;  /* 0x000000000000894d */ /* 0x000fea0003800000 */
[----:B------:R-:W-:Y:S01]  /*4a90*/  BAR.SYNC.DEFER_BLOCKING 0x6, 0xa0 ;  /* 0x0182800000007b1d */ /* 0x000fe20000010000 */
[C---:B------:R-:W-:Y:S01]  /*4aa0*/  IMAD.SHL.U32 R3, R185.reuse, 0x40, RZ ;  /* 0x00000040b9037824 */ /* 0x040fe200078e00ff */
[C---:B------:R-:W-:Y:S01]  /*4ab0*/  LOP3.LUT R189, R185.reuse, 0x60, RZ, 0xc0, !PT ;  /* 0x00000060b9bd7812 */ /* 0x040fe200078ec0ff */
[C---:B------:R-:W-:Y:S01]  /*4ac0*/  IMAD.SHL.U32 R172, R185.reuse, 0x8, RZ ;  /* 0x00000008b9ac7824 */ /* 0x040fe200078e00ff */
[C---:B------:R-:W-:Y:S01]  /*4ad0*/  LOP3.LUT R187, R185.reuse, 0x2, RZ, 0xc0, !PT ;  /* 0x00000002b9bb7812 */ /* 0x040fe200078ec0ff */
[----:B------:R-:W-:Y:S01]  /*4ae0*/  IMAD.U32 R79, R185, 0x10000, RZ ;  /* 0x00010000b94f7824 */ /* 0x000fe200078e00ff */
[----:B------:R-:W-:Y:S02]  /*4af0*/  UMOV UR49, 0x400 ;  /* 0x0000040000317882 */ /* 0x000fe40000000000 */
[----:B------:R-:W1:Y:S01]  /*4b00*/  LDC R177, c[0x0][0x370] ;  /* 0x0000dc00ffb17b82 */ /* 0x000e620000000800 */
[----:B------:R-:W-:Y:S01]  /*4b10*/  ULEA UR49, UR37, UR49, 0x18 ;  /* 0x0000003125317291 */ /* 0x000fe2000f8ec0ff */
[----:B------:R-:W-:Y:S01]  /*4b20*/  LOP3.LUT R5, R3, 0x180, RZ, 0xc0, !PT ;  /* 0x0000018003057812 */ /* 0x000fe200078ec0ff */
[----:B------:R-:W-:Y:S01]  /*4b30*/  HFMA2 R191, -RZ, RZ, 0, 0 ;  /* 0x00000000ffbf7431 */ /* 0x000fe200000001ff */
[----:B------:R-:W-:Y:S01]  /*4b40*/  LOP3.LUT R79, R79, 0x600000, RZ, 0xc0, !PT ;  /* 0x006000004f4f7812 */ /* 0x000fe200078ec0ff */
[----:B------:R-:W-:Y:S01]  /*4b50*/  UIADD3 UR4, UPT, UPT, UR49, 0x8200, URZ ;  /* 0x0000820031047890 */ /* 0x000fe2000fffe0ff */
[----:B------:R-:W-:Y:S01]  /*4b60*/  LOP3.LUT R172, R5, 0x30, R172, 0xf8, !PT ;  /* 0x0000003005ac7812 */ /* 0x000fe200078ef8ac */
[----:B------:R-:W-:Y:S01]  /*4b70*/  IMAD.MOV.U32 R76, RZ, RZ, RZ ;  /* 0x000000ffff4c7224 */ /* 0x000fe200078e00ff */
[----:B------:R-:W2:Y:S01]  /*4b80*/  LDC R74, c[0x0][0xb0c] ;  /* 0x0002c300ff4a7b82 */ /* 0x000ea20000000800 */
[----:B------:R-:W-:-:S02]  /*4b90*/  LOP3.LUT R185, R185, 0x4, RZ, 0xc0, !PT ;  /* 0x00000004b9b97812 */ /* 0x000fc400078ec0ff */
[----:B------:R-:W-:Y:S02]  /*4ba0*/  CS2R R182, SRZ ;  /* 0x0000000000b67805 */ /* 0x000fe4000001ff00 */
[----:B------:R-:W-:Y:S02]  /*4bb0*/  LOP3.LUT R172, R172, 0x1e40, R3, 0xf8, !PT ;  /* 0x00001e40acac7812 */ /* 0x000fe400078ef803 */
[----:B------:R-:W-:Y:S02]  /*4bc0*/  CS2R R180, SRZ ;  /* 0x0000000000b47805 */ /* 0x000fe4000001ff00 */
[----:B------:R-:W-:Y:S01]  /*4bd0*/  IADD3 R184, PT, PT, -R185, 0x2, RZ ;  /* 0x00000002b9b87810 */ /* 0x000fe20007ffe1ff */
[----:B------:R-:W-:Y:S01]  /*4be0*/  IMAD.MOV R176, RZ, RZ, -R187 ;  /* 0x000000ffffb07224 */ /* 0x000fe200078e0abb */
[----:B------:R-:W-:Y:S01]  /*4bf0*/  MOV R188, UR4 ;  /* 0x0000000400bc7c02 */ /* 0x000fe20008000f00 */
[----:B------:R-:W4:Y:S01]  /*4c00*/  LDC R174, c[0x0][0xb20] ;  /* 0x0002c800ffae7b82 */ /* 0x000f220000000800 */
[----:B------:R-:W3:Y:S01]  /*4c10*/  LDS R0, [UR49+0x150] ;  /* 0x00015031ff007984 */ /* 0x000ee20008000800 */
[----:B------:R-:W-:Y:S01]  /*4c20*/  VIADD R186, R172, UR49 ;  /* 0x00000031acba7c36 */ /* 0x000fe20008000000 */
[----:B------:R-:W1:Y:S01]  /*4c30*/  LDCU.64 UR52, c[0x0][0x348] ;  /* 0x00006900ff3477ac */ /* 0x000e620008000a00 */
[----:B------:R-:W-:-:S02]  /*4c40*/  IMAD.MOV R175, RZ, RZ, -R185 ;  /* 0x000000ffffaf7224 */ /* 0x000fc400078e0ab9 */
[----:B------:R-:W-:Y:S01]  /*4c50*/  VIADD R186, R186, 0x200 ;  /* 0x00000200baba7836 */ /* 0x000fe20000000000 */
[----:B------:R-:W1:Y:S01]  /*4c60*/  LDCU.64 UR38, c[0x0][0x888] ;  /* 0x00011100ff2677ac */ /* 0x000e620008000a00 */
[----:B------:R-:W1:Y:S01]  /*4c70*/  LDC R73, c[0x0][0xb30] ;  /* 0x0002cc00ff497b82 */ /* 0x000e620000000800 */
[----:B------:R-:W1:Y:S01]  /*4c80*/  LDCU.64 UR44, c[0x0][0x890] ;  /* 0x00011200ff2c77ac */ /* 0x000e620008000a00 */
[----:B------:R-:W-:-:S06]  /*4c90*/  UIADD3 UR48, UPT, UPT, UR49, 0x200, URZ ;  /* 0x0000020031307890 */ /* 0x000fcc000fffe0ff */
[----:B------:R-:W1:Y:S08]  /*4ca0*/  LDC.64 R168, c[0x0][0xb10] ;  /* 0x0002c400ffa87b82 */ /* 0x000e700000000a00 */
[----:B------:R-:W1:Y:S08]  /*4cb0*/  LDC.64 R70, c[0x0][0xb18] ;  /* 0x0002c600ff467b82 */ /* 0x000e700000000a00 */
[----:B------:R-:W1:Y:S08]  /*4cc0*/  LDC.64 R68, c[0x0][0xb28] ;  /* 0x0002ca00ff447b82 */ /* 0x000e700000000a00 */
[----:B------:R-:W1:Y:S01]  /*4cd0*/  LDC.64 R166, c[0x0][0x8b0] ;  /* 0x00022c00ffa67b82 */ /* 0x000e620000000a00 */
[----:B---3--:R-:W-:-:S07]  /*4ce0*/  IMAD.IADD R79, R0, 0x1, R79 ;  /* 0x00000001004f7824 */ /* 0x008fce00078e024f */
[----:B------:R-:W3:Y:S08]  /*4cf0*/  LDC.64 R164, c[0x0][0x8a8] ;  /* 0x00022a00ffa47b82 */ /* 0x000ef00000000a00 */
[----:B--2-4-:R-:W1:Y:S02]  /*4d00*/  LDC R178, c[0x0][0x374] ;  /* 0x0000dd00ffb27b82 */ /* 0x014e640000000800 */
.L_x_128:
[C---:B------:R-:W-:Y:S02]  /*4d10*/  LEA R0, R191.reuse, UR49, 0x3 ;  /* 0x00000031bf007c11 */ /* 0x040fe4000f8e18ff */
[----:B------:R-:W-:Y:S02]  /*4d20*/  SHF.L.U32 R3, R182, 0x1f, RZ ;  /* 0x0000001fb6037819 */ /* 0x000fe400000006ff */
[----:B------:R-:W-:Y:S02]  /*4d30*/  LEA R16, R191, UR49, 0x4 ;  /* 0x00000031bf107c11 */ /* 0x000fe4000f8e20ff */
[----:B------:R-:W2:Y:S02]  /*4d40*/  SYNCS.PHASECHK.TRANS64.TRYWAIT P0, [R0+URZ+0xc0], R3 ;  /* 0x0000c003000075a7 */ /* 0x000ea400080011ff */
[----:B-12---:R-:W-:Y:S05]  /*4d50*/  @!P0 BRA `(.L_x_84) ;  /* 0x0000006c00a08947 */ /* 0x006fea0003800000 */
.L_x_174:
[----:B------:R-:W4:Y:S01]  /*4d60*/  LDC.64 R12, c[0x0][0xb10] ;  /* 0x0002c400ff0c7b82 */ /* 0x000f220000000a00 */
[----:B------:R-:W3:Y:S01]  /*4d70*/  LDS.128 R16, [R16+0x130] ;  /* 0x0001300010107984 */ /* 0x000ee20000000c00 */
[----:B-1----:R-:W-:Y:S01]  /*4d80*/  ISETP.NE.AND P1, PT, R73, 0x1, PT ;  /* 0x000000014900780c */ /* 0x002fe20003f25270 */
[----:B--2---:R-:W-:Y:S01]  /*4d90*/  VIADD R0, R0, 0xd0 ;  /* 0x000000d000007836 */ /* 0x004fe20000000000 */
[----:B------:R-:W-:Y:S04]  /*4da0*/  ISETP.GE.AND P0, PT, R72, 0x1, PT ;  /* 0x000000014800780c */ /* 0x000fe80003f06270 */
[----:B------:R-:W1:Y:S01]  /*4db0*/  LDC.64 R10, c[0x0][0xb18] ;  /* 0x0002c600ff0a7b82 */ /* 0x000e620000000a00 */
[----:B------:R-:W-:Y:S01]  /*4dc0*/  PRMT R0, RZ, 0x654, R0 ;  /* 0x00000654ff007816 */ /* 0x000fe20000000000 */
[----:B------:R-:W-:Y:S01]  /*4dd0*/  @!PT LDS RZ, [RZ] ;  /* 0x00000000fffff984 */ /* 0x000fe20000000800 */
[----:B------:R-:W-:Y:S01]  /*4de0*/  @!PT LDS RZ, [RZ] ;  /* 0x00000000fffff984 */ /* 0x000fe20000000800 */
[----:B------:R-:W-:Y:S01]  /*4df0*/  @!PT LDS RZ, [RZ] ;  /* 0x00000000fffff984 */ /* 0x000fe20000000800 */
[----:B------:R-:W-:Y:S01]  /*4e00*/  @!PT LDS RZ, [RZ] ;  /* 0x00000000fffff984 */ /* 0x000fe20000000800 */
[----:B------:R2:W-:Y:S06]  /*4e10*/  MEMBAR.ALL.CTA ;  /* 0x0000000000007992 */ /* 0x0005ec0000008000 */
[----:B--2---:R-:W2:Y:S01]  /*4e20*/  FENCE.VIEW.ASYNC.S ;  /* 0x00000000000073c6 */ /* 0x004ea20000000000 */
[----:B------:R-:W1:Y:S08]  /*4e30*/  @!P1 LDC R14, c[0x0][0xb20] ;  /* 0x0002c800ff0e9b82 */ /* 0x000e700000000800 */
[----:B------:R-:W1:Y:S01]  /*4e40*/  @!P1 LDC R9, c[0x0][0xb0c] ;  /* 0x0002c300ff099b82 */ /* 0x000e620000000800 */
[----:B--2---:R2:W-:Y:S01]  /*4e50*/  SYNCS.ARRIVE.TRANS64.RED.A1T0 RZ, [R0+URZ], RZ ;  /* 0x000000ff00ff79a7 */ /* 0x0045e200081004ff */
[----:B---3--:R-:W-:Y:S04]  /*4e60*/  LOP3.LUT P4, RZ, R18, 0x1, RZ, 0xc0, !PT ;  /* 0x0000000112ff7812 */ /* 0x008fe8000788c0ff */
[----:B------:R-:W-:Y:S09]  /*4e70*/  P2R R190, PR, RZ, 0x10 ;  /* 0x00000010ffbe7803 */ /* 0x000ff20000000000 */
[----:B------:R-:W-:Y:S02]  /*4e80*/  @P4 MOV R77, R16 ;  /* 0x00000010004d4202 */ /* 0x000fe40000000f00 */
[----:B------:R-:W-:Y:S01]  /*4e90*/  @P4 LOP3.LUT R75, R17, 0xffff, RZ, 0xc0, !PT ;  /* 0x0000ffff114b4812 */ /* 0x000fe200078ec0ff */
[----:B--2-4-:R-:W-:Y:S06]  /*4ea0*/  @!P0 BRA `(.L_x_85) ;  /* 0x0000000000a48947 */ /* 0x014fec0003800000 */
[----:B------:R-:W-:Y:S01]  /*4eb0*/  IMAD.HI.U32 R23, R178, R71, RZ ;  /* 0x00000047b2177227 */ /* 0x000fe200078e00ff */
[----:B------:R-:W-:Y:S02]  /*4ec0*/  ISETP.NE.AND P0, PT, R70, 0x1, PT ;  /* 0x000000014600780c */ /* 0x000fe40003f05270 */
[----:B------:R-:W-:Y:S01]  /*4ed0*/  ISETP.NE.AND P2, PT, R72, 0x1, PT ;  /* 0x000000014800780c */ /* 0x000fe20003f45270 */
[----:B------:R-:W-:Y:S01]  /*4ee0*/  IMAD.HI.U32 R22, R177, R168, RZ ;  /* 0x000000a8b1167227 */ /* 0x000fe200078e00ff */
[----:B------:R-:W-:Y:S02]  /*4ef0*/  SHF.R.U32.HI R23, RZ, R174, R23 ;  /* 0x000000aeff177219 */ /* 0x000fe40000011617 */
[----:B------:R-:W-:Y:S01]  /*4f00*/  ISETP.NE.AND P3, PT, R74, 0x1, PT ;  /* 0x000000014a00780c */ /* 0x000fe20003f65270 */
[----:B------:R-:W-:Y:S01]  /*4f10*/  IMAD.HI.U32 R26, R77, R168, RZ ;  /* 0x000000a84d1a7227 */ /* 0x000fe200078e00ff */
[----:B------:R-:W-:Y:S02]  /*4f20*/  SHF.R.U32.HI R22, RZ, R169, R22 ;  /* 0x000000a9ff167219 */ /* 0x000fe40000011616 */
[----:B------:R-:W-:Y:S01]  /*4f30*/  SEL R3, R178, R23, !P0 ;  /* 0x00000017b2037207 */ /* 0x000fe20004000000 */
[----:B------:R-:W-:Y:S01]  /*4f40*/  IMAD.HI.U32 R23, R75, R71, RZ ;  /* 0x000000474b177227 */ /* 0x000fe200078e00ff */
[----:B------:R-:W-:Y:S02]  /*4f50*/  SEL R7, R177, R22, !P3 ;  /* 0x00000016b1077207 */ /* 0x000fe40005800000 */
[----:B------:R-:W-:Y:S01]  /*4f60*/  SHF.R.U32.HI R26, RZ, R169, R26 ;  /* 0x000000a9ff1a7219 */ /* 0x000fe2000001161a */
[-C--:B------:R-:W-:Y:S04]  /*4f70*/  IMAD.HI.U32 R22, R3, R68.reuse, RZ ;  /* 0x0000004403167227 */ /* 0x080fe800078e00ff */
[----:B------:R-:W-:Y:S01]  /*4f80*/  IMAD.HI.U32 R24, R7, R68, RZ ;  /* 0x0000004407187227 */ /* 0x000fe200078e00ff */
[-C--:B------:R-:W-:Y:S02]  /*4f90*/  @P2 SHF.R.U32.HI R3, RZ, R69.reuse, R22 ;  /* 0x00000045ff032219 */ /* 0x080fe40000011616 */
[----:B------:R-:W-:Y:S02]  /*4fa0*/  SHF.R.U32.HI R22, RZ, R174, R23 ;  /* 0x000000aeff167219 */ /* 0x000fe40000011617 */
[----:B------:R-:W-:Y:S01]  /*4fb0*/  @P2 SHF.R.U32.HI R7, RZ, R69, R24 ;  /* 0x00000045ff072219 */ /* 0x000fe20000011618 */
[C---:B------:R-:W-:Y:S01]  /*4fc0*/  IMAD R2, R72.reuse, R3, RZ ;  /* 0x0000000348027224 */ /* 0x040fe200078e02ff */
[----:B------:R-:W-:Y:S02]  /*4fd0*/  SEL R5, R75, R22, !P0 ;  /* 0x000000164b057207 */ /* 0x000fe40004000000 */
[----:B------:R-:W-:Y:S01]  /*4fe0*/  SEL R3, R77, R26, !P3 ;  /* 0x0000001a4d037207 */ /* 0x000fe20005800000 */
[----:B------:R-:W-:Y:S01]  /*4ff0*/  IMAD R4, R72, R7, RZ ;  /* 0x0000000748047224 */ /* 0x000fe200078e02ff */
[C---:B------:R-:W-:Y:S01]  /*5000*/  ISETP.GE.AND P0, PT, R5.reuse, R2, PT ;  /* 0x000000020500720c */ /* 0x040fe20003f06270 */
[----:B------:R-:W-:Y:S03]  /*5010*/  IMAD.HI.U32 R6, R5, R68, RZ ;  /* 0x0000004405067227 */ /* 0x000fe600078e00ff */
[----:B------:R-:W-:Y:S01]  /*5020*/  ISETP.GE.OR P0, PT, R3, R4, P0 ;  /* 0x000000040300720c */ /* 0x000fe20000706670 */
[----:B------:R-:W-:Y:S01]  /*5030*/  IMAD.MOV R4, RZ, RZ, -R3 ;  /* 0x000000ffff047224 */ /* 0x000fe200078e0a03 */
[-C--:B------:R-:W-:Y:S03]  /*5040*/  SHF.R.U32.HI R6, RZ, R69.reuse, R6 ;  /* 0x00000045ff067219 */ /* 0x080fe60000011606 */
[----:B------:R-:W-:Y:S01]  /*5050*/  IMAD R77, R74, R4, R77 ;  /* 0x000000044a4d7224 */ /* 0x000fe200078e024d */
[----:B------:R-:W-:Y:S05]  /*5060*/  SEL R15, R5, R6, !P2 ;  /* 0x00000006050f7207 */ /* 0x000fea0005000000 */
[----:B------:R-:W-:Y:S02]  /*5070*/  IMAD.MOV R6, RZ, RZ, -R15 ;  /* 0x000000ffff067224 */ /* 0x000fe400078e0a0f */
[C---:B------:R-:W-:Y:S04]  /*5080*/  @!P0 IMAD.HI.U32 R2, R3.reuse, R68, RZ ;  /* 0x0000004403028227 */ /* 0x040fe800078e00ff */
[----:B------:R-:W-:Y:S01]  /*5090*/  IMAD R6, R72, R6, R5 ;  /* 0x0000000648067224 */ /* 0x000fe200078e0205 */
[----:B------:R-:W-:Y:S04]  /*50a0*/  @!P0 SHF.R.U32.HI R2, RZ, R69, R2 ;  /* 0x00000045ff028219 */ /* 0x000fe80000011602 */
[----:B------:R-:W-:Y:S02]  /*50b0*/  @!P0 SEL R0, R3, R2, !P2 ;  /* 0x0000000203008207 */ /* 0x000fe40005000000 */
[----:B------:R-:W-:Y:S02]  /*50c0*/  IADD3 R2, PT, PT, -R5, RZ, RZ ;  /* 0x000000ff05027210 */ /* 0x000fe40007ffe1ff */
[----:B------:R-:W-:Y:S01]  /*50d0*/  @!P0 IADD3 R8, PT, PT, R15, -R0, RZ ;  /* 0x800000000f088210 */ /* 0x000fe20007ffe0ff */
[----:B------:R-:W-:Y:S02]  /*50e0*/  @!P0 IMAD R0, R7, R6, R0 ;  /* 0x0000000607008224 */ /* 0x000fe400078e0200 */
[----:B------:R-:W-:Y:S02]  /*50f0*/  IMAD R75, R70, R2, R75 ;  /* 0x00000002464b7224 */ /* 0x000fe400078e024b */
[----:B------:R-:W-:Y:S02]  /*5100*/  @!P0 IMAD R5, R8, R72, R3 ;  /* 0x0000004808058224 */ /* 0x000fe400078e0203 */
[----:B------:R-:W-:Y:S04]  /*5110*/  @!P0 IMAD.MOV.U32 R3, RZ, RZ, R0 ;  /* 0x000000ffff038224 */ /* 0x000fe800078e0000 */
[----:B------:R-:W-:Y:S02]  /*5120*/  IMAD R77, R3, R74, R77 ;  /* 0x0000004a034d7224 */ /* 0x000fe400078e024d */
[----:B------:R-:W-:Y:S07]  /*5130*/  IMAD R75, R5, R70, R75 ;  /* 0x00000046054b7224 */ /* 0x000fee00078e024b */
.L_x_85:
[----:B-1----:R-:W-:Y:S01]  /*5140*/  @!P1 ISETP.NE.AND P0, PT, R10, 0x1, PT ;  /* 0x000000010a00980c */ /* 0x002fe20003f05270 */
[----:B------:R-:W-:Y:S01]  /*5150*/  @!P1 IMAD.HI.U32 R0, R77, R12, RZ ;  /* 0x0000000c4d009227 */ /* 0x000fe200078e00ff */
[----:B------:R-:W-:Y:S01]  /*5160*/  @!P1 ISETP.NE.AND P2, PT, R9, 0x1, PT ;  /* 0x000000010900980c */ /* 0x000fe20003f45270 */
[----:B------:R-:W-:Y:S01]  /*5170*/  ULOP3.LUT UP0, URZ, UR48, 0x1b0, URZ, 0xc0, !UPT ;  /* 0x000001b030ff7892 */ /* 0x000fe2000f80c0ff */
[----:B------:R-:W-:Y:S01]  /*5180*/  R2UR UR42, R21 ;  /* 0x00000000152a72ca */ /* 0x000fe200000e0000 */
[----:B------:R-:W-:Y:S01]  /*5190*/  @!P1 IMAD.HI.U32 R3, R75, R11, RZ ;  /* 0x0000000b4b039227 */ /* 0x000fe200078e00ff */
[----:B------:R-:W-:Y:S02]  /*51a0*/  @!P1 SHF.R.U32.HI R0, RZ, R13, R0 ;  /* 0x0000000dff009219 */ /* 0x000fe40000011600 */
[----:B------:R-:W-:Y:S01]  /*51b0*/  R2UR UR41, R20 ;  /* 0x00000000142972ca */ /* 0x000fe200000e0000 */
[----:B------:R-:W-:Y:S01]  /*51c0*/  VIADD R191, R191, 0x1 ;  /* 0x00000001bfbf7836 */ /* 0x000fe20000000000 */
[----:B------:R-:W-:Y:S02]  /*51d0*/  @!P1 SHF.R.U32.HI R2, RZ, R14, R3 ;  /* 0x0000000eff029219 */ /* 0x000fe40000011603 */
[----:B------:R-:W-:Y:S02]  /*51e0*/  @!P1 SEL R3, R77, R0, !P2 ;  /* 0x000000004d039207 */ /* 0x000fe40005000000 */
[----:B------:R-:W-:Y:S02]  /*51f0*/  @!P1 SEL R2, R75, R2, !P0 ;  /* 0x000000024b029207 */ /* 0x000fe40004000000 */
[----:B------:R-:W-:Y:S01]  /*5200*/  @P4 SHF.R.U32.HI R179, RZ, 0x10, R17 ;  /* 0x00000010ffb34819 */ /* 0x000fe20000011611 */
[----:B------:R-:W-:Y:S02]  /*5210*/  USHF.L.U32 UR42, UR42, 0x7, URZ ;  /* 0x000000072a2a7899 */ /* 0x000fe400080006ff */
[----:B------:R-:W-:Y:S02]  /*5220*/  @!P1 IMAD.IADD R0, R2, 0x1, -R3 ;  /* 0x0000000102009824 */ /* 0x000fe400078e0a03 */
[----:B------:R-:W-:Y:S01]  /*5230*/  @!P1 IMAD.IADD R2, R3, 0x1, -R2 ;  /* 0x0000000103029824 */ /* 0x000fe200078e0a02 */
[----:B------:R-:W-:Y:S01]  /*5240*/  USHF.L.U32 UR41, UR41, 0x8, URZ ;  /* 0x0000000829297899 */ /* 0x000fe200080006ff */
[----:B------:R-:W-:Y:S02]  /*5250*/  @!P1 IMAD R77, R0, R9, R77 ;  /* 0x00000009004d9224 */ /* 0x000fe400078e024d */
[----:B------:R-:W-:Y:S01]  /*5260*/  @!P1 IMAD R75, R2, R10, R75 ;  /* 0x0000000a024b9224 */ /* 0x000fe200078e024b */
[----:B------:R-:W-:Y:S08]  /*5270*/  BRA.U !UP0, `(.L_x_86) ;  /* 0x0000000108407547 */ /* 0x000ff0000b800000 */
[----:B------:R-:W1:Y:S01]  /*5280*/  LDCU.64 UR8, c[0x4][0x88] ;  /* 0x01001100ff0877ac */ /* 0x000e620008000a00 */
[----:B------:R-:W-:Y:S01]  /*5290*/  MOV R3, 0x0 ;  /* 0x0000000000037802 */ /* 0x000fe20000000f00 */
[----:B------:R-:W-:Y:S02]  /*52a0*/  HFMA2 R12, -RZ, RZ, 0, 5.9604644775390625e-08 ;  /* 0x00000001ff0c7431 */ /* 0x000fe400000001ff */
[----:B------:R-:W-:Y:S02]  /*52b0*/  IMAD.MOV.U32 R8, RZ, RZ, 0x70 ;  /* 0x00000070ff087424 */ /* 0x000fe400078e00ff */
[----:B------:R-:W-:Y:S01]  /*52c0*/  IMAD.MOV.U32 R13, RZ, RZ, RZ ;  /* 0x000000ffff0d7224 */ /* 0x000fe200078e00ff */
[----:B------:R-:W2:Y:S01]  /*52d0*/  LDCU.64 UR6, c[0x4][0x90] ;  /* 0x01001200ff0677ac */ /* 0x000ea20008000a00 */
[----:B------:R-:W3:Y:S01]  /*52e0*/  LDC.64 R2, c[0x4][R3] ;  /* 0x0100000003027b82 */ /* 0x000ee20000000a00 */
[----:B------:R-:W4:Y:S01]  /*52f0*/  LDCU.64 UR4, c[0x4][0x8] ;  /* 0x01000100ff0477ac */ /* 0x000f220008000a00 */
[----:B-1----:R-:W-:Y:S01]  /*5300*/  MOV R5, UR9 ;  /* 0x0000000900057c02 */ /* 0x002fe20008000f00 */
[----:B------:R-:W-:Y:S01]  /*5310*/  IMAD.U32 R4, RZ, RZ, UR8 ;  /* 0x00000008ff047e24 */ /* 0x000fe2000f8e00ff */
[----:B--2---:R-:W-:Y:S01]  /*5320*/  MOV R7, UR7 ;  /* 0x0000000700077c02 */ /* 0x004fe20008000f00 */
[----:B------:R-:W-:Y:S01]  /*5330*/  IMAD.U32 R6, RZ, RZ, UR6 ;  /* 0x00000006ff067e24 */ /* 0x000fe2000f8e00ff */
[----:B----4-:R-:W-:Y:S01]  /*5340*/  MOV R11, UR5 ;  /* 0x00000005000b7c02 */ /* 0x010fe20008000f00 */
[----:B------:R-:W-:Y:S02]  /*5350*/  IMAD.U32 R10, RZ, RZ, UR4 ;  /* 0x00000004ff0a7e24 */ /* 0x000fe4000f8e00ff */
[----:B------:R-:W-:Y:S07]  /*5360*/  LEPC R20, `(.L_x_86) ;  /* 0x000000001014794e */ /* 0x000fee0000000000 */
[----:B---3-5:R-:W-:Y:S05]  /*5370*/  CALL.ABS.NOINC R2 ;  /* 0x0000000002007343 */ /* 0x028fea0003c00000 */
.L_x_86:
[----:B------:R-:W-:Y:S01]  /*5380*/  LOP3.LUT P0, RZ, R188, 0x1b0, RZ, 0xc0, !PT ;  /* 0x000001b0bcff7812 */ /* 0x000fe2000780c0ff */
[----:B------:R-:W-:Y:S11]  /*5390*/  BSSY.RECONVERGENT B6, `(.L_x_87) ;  /* 0x0000013000067945 */ /* 0x000ff60003800200 */
[----:B------:R-:W-:Y:S01]  /*53a0*/  @!UPT UIADD3 URZ, UPT, UPT, URZ, URZ, URZ ;  /* 0x000000fffffff290 */ /* 0x000fe2000fffe0ff */
[----:B------:R-:W-:Y:S05]  /*53b0*/  @!P0 BRA `(.L_x_88) ;  /* 0x0000000000408947 */ /* 0x000fea0003800000 */
        /* <DEDUP_REMOVED lines=16> */
.L_x_88:
[----:B------:R-:W-:Y:S05]  /*54c0*/  BSYNC.RECONVERGENT B6 ;  /* 0x0000000000067941 */ /* 0x000fea0003800200 */
.L_x_87:
[----:B------:R-:W-:Y:S01]  /*54d0*/  ISETP.NE.U32.AND P4, PT, R166, RZ, PT ;  /* 0x000000ffa600720c */ /* 0x000fe20003f85070 */
[----:B------:R-:W-:Y:S01]  /*54e0*/  UISETP.NE.AND UP2, UPT, UR50, URZ, UPT ;  /* 0x000000ff3200728c */ /* 0x000fe2000bf45270 */
[----:B------:R-:W-:Y:S01]  /*54f0*/  ISETP.NE.U32.AND P2, PT, RZ, UR38, PT ;  /* 0x00000026ff007c0c */ /* 0x000fe2000bf45070 */
[----:B------:R-:W-:Y:S01]  /*5500*/  UISETP.NE.U32.AND UP1, UPT, UR44, URZ, UPT ;  /* 0x000000ff2c00728c */ /* 0x000fe2000bf25070 */
[----:B------:R-:W-:Y:S01]  /*5510*/  ISETP.NE.AND.EX P4, PT, R167, RZ, PT, P4 ;  /* 0x000000ffa700720c */ /* 0x000fe20003f85340 */
[----:B------:R-:W-:Y:S01]  /*5520*/  UPLOP3.LUT UP0, UPT, UPT, UPT, UPT, 0x40, 0x4 ;  /* 0x000000000004789c */ /* 0x000fe20003f0e870 */
[----:B------:R-:W-:Y:S01]  /*5530*/  ISETP.NE.AND.EX P2, PT, RZ, UR39, PT, P2 ;  /* 0x00000027ff007c0c */ /* 0x000fe2000bf45320 */
[----:B------:R-:W-:Y:S01]  /*5540*/  UISETP.NE.AND.EX UP1, UPT, UR45, URZ, UPT, UP1 ;  /* 0x000000ff2d00728c */ /* 0x000fe2000bf25310 */
[----:B------:R-:W-:Y:S04]  /*5550*/  PLOP3.LUT P1, PT, PT, PT, UP2, 0x80, 0x8 ;  /* 0x000000000008781c */ /* 0x000fe80003f2f028 */
[----:B------:R-:W-:Y:S06]  /*5560*/  @UP2 UPLOP3.LUT UP0, UPT, UPT, UPT, UP1, 0x80, 0x8 ;  /* 0x000000000008289c */ /* 0x000fec0003f0f010 */
[----:B------:R-:W-:Y:S01]  /*5570*/  PLOP3.LUT P0, PT, PT, PT, UP0, 0x80, 0x8 ;  /* 0x000000000008781c */ /* 0x000fe20003f0f008 */
[----:B------:R-:W-:Y:S01]  /*5580*/  @!UPT UIADD3 URZ, UPT, UPT, URZ, URZ, URZ ;  /* 0x000000fffffff290 */ /* 0x000fe2000fffe0ff */
[----:B------:R-:W-:Y:S11]  /*5590*/  BRA.U !UP1, `(.L_x_89) ;  /* 0x0000000109387547 */ /* 0x000ff6000b800000 */
[----:B------:R-:W-:Y:S01]  /*55a0*/  UISETP.NE.U32.AND UP0, UPT, UR38, URZ, UPT ;  /* 0x000000ff2600728c */ /* 0x000fe2000bf05070 */
[----:B------:R-:W-:Y:S02]  /*55b0*/  HFMA2 R0, -RZ, RZ, 0, 5.9604644775390625e-08 ;  /* 0x00000001ff007431 */ /* 0x000fe400000001ff */
[----:B------:R-:W-:Y:S01]  /*55c0*/  IMAD.MOV.U32 R171, RZ, RZ, 0x1 ;  /* 0x00000001ffab7424 */ /* 0x000fe200078e00ff */
[----:B------:R-:W-:Y:S06]  /*55d0*/  UISETP.NE.AND.EX UP0, UPT, UR39, URZ, UPT, UP0 ;  /* 0x000000ff2700728c */ /* 0x000fec000bf05300 */
[----:B------:R-:W-:Y:S05]  /*55e0*/  PLOP3.LUT P3, PT, PT, PT, UP0, 0x80, 0x8 ;  /* 0x000000000008781c */ /* 0x000fea0003f6f008 */
[----:B------:R-:W1:Y:S01]  /*55f0*/  @UP0 LDCU.64 UR6, c[0x0][0x888] ;  /* 0x00011100ff0607ac */ /* 0x000e620008000a00 */
[----:B------:R-:W-:Y:S07]  /*5600*/  @UP0 UIMAD UR4, UR36, UR44, URZ ;  /* 0x0000002c240402a4 */ /* 0x000fee000f8e02ff */
[----:B------:R-:W-:Y:S01]  /*5610*/  @!P3 PRMT R171, R0, 0x7610, R171 ;  /* 0x0000761000abb816 */ /* 0x000fe200000000ab */
[----:B-1----:R-:W-:Y:S03]  /*5620*/  @UP0 UIMAD.WIDE UR6, UR4, 0x4, UR6 ;  /* 0x00000004040608a5 */ /* 0x002fe6000f8e0206 */
[----:B------:R-:W1:Y:S03]  /*5630*/  @!UP0 LDCU UR4, c[0x0][0x880] ;  /* 0x00011000ff0487ac */ /* 0x000e660008000800 */
[----:B------:R-:W-:Y:S01]  /*5640*/  IMAD.U32 R2, RZ, RZ, UR6 ;  /* 0x00000006ff027e24 */ /* 0x000fe2000f8e00ff */
[----:B------:R-:W-:Y:S05]  /*5650*/  MOV R3, UR7 ;  /* 0x0000000700037c02 */ /* 0x000fea0008000f00 */
[----:B-----5:R2:W5:Y:S02]  /*5660*/  @P3 LDG.E R81, desc[UR46][R2.64] ;  /* 0x0000002e02513981 */ /* 0x020564000c1e1900 */
[----:B-12---:R-:W-:Y:S02]  /*5670*/  @!P3 IMAD.U32 R81, RZ, RZ, UR4 ;  /* 0x00000004ff51be24 */ /* 0x006fe4000f8e00ff */
.L_x_89:
[----:B------:R-:W-:Y:S05]  /*5680*/  @!P4 BRA `(.L_x_90) ;  /* 0x000000000020c947 */ /* 0x000fea0003800000 */
[----:B------:R-:W-:Y:S04]  /*5690*/  ISETP.NE.U32.AND P3, PT, R164, RZ, PT ;  /* 0x000000ffa400720c */ /* 0x000fe80003f65070 */
[----:B------:R-:W-:Y:S11]  /*56a0*/  ISETP.NE.AND.EX P3, PT, R165, RZ, PT, P3 ;  /* 0x000000ffa500720c */ /* 0x000ff60003f65330 */
[----:B------:R-:W-:Y:S02]  /*56b0*/  @!UPT UIADD3 URZ, UPT, UPT, URZ, URZ, URZ ;  /* 0x000000fffffff290 */ /* 0x000fe4000fffe0ff */
[----:B------:R-:W1:Y:S01]  /*56c0*/  @P3 LDC.64 R2, c[0x0][0x8a8] ;  /* 0x00022a00ff023b82 */ /* 0x000e620000000a00 */
[----:B------:R-:W-:Y:S04]  /*56d0*/  @P3 IMAD R0, R166, UR36, RZ ;  /* 0x00000024a6003c24 */ /* 0x000fe8000f8e02ff */
[----:B-1----:R-:W-:Y:S05]  /*56e0*/  @P3 IMAD.WIDE R2, R0, 0x4, R2 ;  /* 0x0000000400023825 */ /* 0x002fea00078e0202 */
[----:B-----5:R1:W5:Y:S02]  /*56f0*/  @P3 LDG.E R78, desc[UR46][R2.64] ;  /* 0x0000002e024e3981 */ /* 0x020364000c1e1900 */
[----:B-1----:R-:W2:Y:S02]  /*5700*/  @!P3 LDC R78, c[0x0][0x8a0] ;  /* 0x00022800ff4ebb82 */ /* 0x002ea40000000800 */
.L_x_90:
[----:B-----5:R-:W-:Y:S01]  /*5710*/  FSETP.NEU.AND P4, PT, R81, RZ, PT ;  /* 0x000000ff5100720b */ /* 0x020fe20003f8d000 */
[----:B------:R-:W-:Y:S01]  /*5720*/  BSSY B1, `(.L_x_91) ;  /* 0x0000047000017945 */ /* 0x000fe20003800000 */
[----:B------:R-:W-:Y:S01]  /*5730*/  SEL R5, RZ, 0xffffffff, P2 ;  /* 0xffffffffff057807 */ /* 0x000fe20001000000 */
[----:B------:R-:W-:Y:S01]  /*5740*/  IMAD.MOV.U32 R196, RZ, RZ, 0x1 ;  /* 0x00000001ffc47424 */ /* 0x000fe200078e00ff */
[----:B------:R-:W-:Y:S01]  /*5750*/  LOP3.LUT P3, RZ, R171, 0xff, RZ, 0xc0, !PT ;  /* 0x000000ffabff7812 */ /* 0x000fe2000786c0ff */
[C---:B------:R-:W-:Y:S01]  /*5760*/  IMAD R80, R76.reuse, 0x100, R79 ;  /* 0x000001004c507824 */ /* 0x040fe200078e024f */
[----:B------:R-:W-:Y:S02]  /*5770*/  @P1 SEL R0, RZ, 0xffffffff, P4 ;  /* 0xffffffffff001807 */ /* 0x000fe40002000000 */
[----:B------:R-:W-:Y:S02]  /*5780*/  CS2R R162, SRZ ;  /* 0x0000000000a27805 */ /* 0x000fe4000001ff00 */
[----:B------:R-:W-:Y:S02]  /*5790*/  LEA R3, R181, UR49, 0x3 ;  /* 0x00000031b5037c11 */ /* 0x000fe4000f8e18ff */
[----:B------:R-:W-:Y:S02]  /*57a0*/  CS2R R160, SRZ ;  /* 0x0000000000a07805 */ /* 0x000fe4000001ff00 */
[----:B------:R-:W-:Y:S02]  /*57b0*/  @P0 SEL R0, R5, R0, !P3 ;  /* 0x0000000005000207 */ /* 0x000fe40005800000 */
[----:B------:R-:W-:Y:S02]  /*57c0*/  CS2R R158, SRZ ;  /* 0x00000000009e7805 */ /* 0x000fe4000001ff00 */
[----:B------:R-:W-:Y:S02]  /*57d0*/  LEA R193, R76, UR49, 0x3 ;  /* 0x000000314cc17c11 */ /* 0x000fe4000f8e18ff */
[----:B------:R-:W-:Y:S02]  /*57e0*/  CS2R R156, SRZ ;  /* 0x00000000009c7805 */ /* 0x000fe4000001ff00 */
[----:B------:R-:W-:Y:S02]  /*57f0*/  @P1 LOP3.LUT R0, R0, 0x1, RZ, 0xc0, !PT ;  /* 0x0000000100001812 */ /* 0x000fe400078ec0ff */
[----:B------:R-:W-:Y:S02]  /*5800*/  CS2R R154, SRZ ;  /* 0x00000000009a7805 */ /* 0x000fe4000001ff00 */
[----:B------:R-:W-:Y:S02]  /*5810*/  SHF.L.U32 R2, R183, 0x1f, RZ ;  /* 0x0000001fb7027819 */ /* 0x000fe400000006ff */
[----:B------:R-:W-:Y:S02]  /*5820*/  CS2R R152, SRZ ;  /* 0x0000000000987805 */ /* 0x000fe4000001ff00 */
[----:B------:R-:W-:Y:S02]  /*5830*/  ISETP.NE.U32.OR P6, PT, R0, 0x1, !P1 ;  /* 0x000000010000780c */ /* 0x000fe40004fc5470 */
[----:B------:R-:W-:Y:S02]  /*5840*/  CS2R R150, SRZ ;  /* 0x0000000000967805 */ /* 0x000fe4000001ff00 */
[----:B------:R-:W-:Y:S02]  /*5850*/  PLOP3.LUT P2, PT, PT, PT, UP1, 0x80, 0x8 ;  /* 0x000000000008781c */ /* 0x000fe40003f4f018 */
[----:B------:R-:W-:Y:S02]  /*5860*/  CS2R R148, SRZ ;  /* 0x0000000000947805 */ /* 0x000fe4000001ff00 */
[----:B------:R-:W-:Y:S02]  /*5870*/  SEL R0, RZ, 0xffffffff, P4 ;  /* 0xffffffffff007807 */ /* 0x000fe40002000000 */
[----:B------:R-:W-:Y:S03]  /*5880*/  P2R R198, PR, RZ, 0x40 ;  /* 0x00000040ffc67803 */ /* 0x000fe60000000000 */
[----:B------:R-:W-:Y:S04]  /*5890*/  @P6 SHF.L.U32 R4, R180, 0x1f, RZ ;  /* 0x0000001fb4046819 */ /* 0x000fe800000006ff */
[----:B------:R-:W-:Y:S01]  /*58a0*/  @P2 SEL R0, R5, R0, !P3 ;  /* 0x0000000005002207 */ /* 0x000fe20005800000 */
[----:B------:R-:W1:Y:S03]  /*58b0*/  @P6 SYNCS.PHASECHK.TRANS64.TRYWAIT P1, [R3+URZ+0x70], R4 ;  /* 0x00007004030065a7 */ /* 0x000e6600080211ff */
[----:B------:R-:W-:Y:S04]  /*58c0*/  LOP3.LUT R0, R0, 0x1, RZ, 0xc0, !PT ;  /* 0x0000000100007812 */ /* 0x000fe800078ec0ff */
[----:B------:R-:W-:Y:S04]  /*58d0*/  ISETP.NE.U32.AND P5, PT, R0, 0x1, PT ;  /* 0x000000010000780c */ /* 0x000fe80003fa5070 */
[----:B------:R-:W-:Y:S01]  /*58e0*/  P2R R197, PR, RZ, 0x20 ;  /* 0x00000020ffc57803 */ /* 0x000fe20000000000 */
[----:B------:R3:W4:Y:S01]  /*58f0*/  SYNCS.PHASECHK.TRANS64.TRYWAIT P0, [R193+URZ+0xe0], R2 ;  /* 0x0000e002c10075a7 */ /* 0x00072200080011ff */
[----:B-1----:R-:W-:Y:S01]  /*5900*/  @P6 SEL R196, RZ, 0x1, !P1 ;  /* 0x00000001ffc46807 */ /* 0x002fe20004800000 */
[----:B---3--:R-:W-:Y:S06]  /*5910*/  @!P6 BRA `(.L_x_92) ;  /* 0x00000000009ce947 */ /* 0x008fec0003800000 */
[----:B------:R-:W-:Y:S01]  /*5920*/  @P5 IMAD R6, R181, 0x2000, R186 ;  /* 0x00002000b5065824 */ /* 0x000fe200078e02ba */
[----:B------:R-:W-:Y:S01]  /*5930*/  ISETP.NE.AND P1, PT, R196, RZ, PT ;  /* 0x000000ffc400720c */ /* 0x000fe20003f25270 */
[----:B------:R-:W-:Y:S01]  /*5940*/  BSSY B0, `(.L_x_93) ;  /* 0x0000010000007945 */ /* 0x000fe20003800000 */
[----:B------:R-:W-:Y:S01]  /*5950*/  CS2R R150, SRZ ;  /* 0x0000000000967805 */ /* 0x000fe2000001ff00 */
[--C-:B------:R-:W-:Y:S01]  /*5960*/  @P5 IMAD R7, R187, -0x10, R6.reuse ;  /* 0xfffffff0bb075824 */ /* 0x100fe200078e0206 */
[----:B------:R-:W-:Y:S01]  /*5970*/  CS2R R148, SRZ ;  /* 0x0000000000947805 */ /* 0x000fe2000001ff00 */
[----:B------:R-:W-:Y:S01]  /*5980*/  @P5 IMAD R5, R185, -0x10, R6 ;  /* 0xfffffff0b9055824 */ /* 0x000fe200078e0206 */
[----:B------:R-:W-:Y:S01]  /*5990*/  CS2R R158, SRZ ;  /* 0x00000000009e7805 */ /* 0x000fe2000001ff00 */
[----:B------:R-:W-:Y:S01]  /*59a0*/  @P5 IMAD R4, R184, 0x10, R7 ;  /* 0x00000010b8045824 */ /* 0x000fe200078e0207 */
[----:B------:R-:W-:Y:S02]  /*59b0*/  CS2R R156, SRZ ;  /* 0x00000000009c7805 */ /* 0x000fe4000001ff00 */
[----:B------:R-:W-:Y:S02]  /*59c0*/  CS2R R154, SRZ ;  /* 0x00000000009a7805 */ /* 0x000fe4000001ff00 */
[----:B------:R-:W-:Y:S02]  /*59d0*/  CS2R R152, SRZ ;  /* 0x0000000000987805 */ /* 0x000fe4000001ff00 */
[----:B------:R-:W-:Y:S02]  /*59e0*/  CS2R R162, SRZ ;  /* 0x0000000000a27805 */ /* 0x000fe4000001ff00 */
[----:B------:R-:W-:Y:S01]  /*59f0*/  CS2R R160, SRZ ;  /* 0x0000000000a07805 */ /* 0x000fe2000001ff00 */
[----:B------:R-:W-:Y:S06]  /*5a00*/  @P1 BRA `(.L_x_94) ;  /* 0x00000000000c1947 */ /* 0x000fec0003800000 */
[----:B------:R-:W-:Y:S04]  /*5a10*/  SHF.L.U32 R0, R180, 0x1f, RZ ;  /* 0x0000001fb4007819 */ /* 0x000fe800000006ff */
[----:B------:R-:W1:Y:S02]  /*5a20*/  SYNCS.PHASECHK.TRANS64.TRYWAIT P1, [R3+URZ+0x70], R0 ;  /* 0x00007000030075a7 */ /* 0x000e6400080211ff */
[----:B-1----:R-:W-:Y:S05]  /*5a30*/  @!P1 BRA `(.L_x_95) ;  /* 0x00000060007c9947 */ /* 0x002fea0003800000 */
.L_x_94:
[----:B------:R-:W-:Y:S05]  /*5a40*/  BSYNC B0 ;  /* 0x0000000000007941 */ /* 0x000fea0003800000 */
.L_x_93:
[----:B------:R-:W-:Y:S01]  /*5a50*/  ISETP.NE.AND P1, PT, R197, RZ, PT ;  /* 0x000000ffc500720c */ /* 0x000fe20003f25270 */
[----:B-1----:R-:W-:Y:S02]  /*5a60*/  VIADD R3, R3, 0x90 ;  /* 0x0000009003037836 */ /* 0x002fe40000000000 */
[----:B------:R-:W-:Y:S02]  /*5a70*/  IMAD.U32 R0, RZ, RZ, UR37 ;  /* 0x00000025ff007e24 */ /* 0x000fe4000f8e00ff */
[----:B------:R-:W-:Y:S03]  /*5a80*/  VIADD R181, R181, 0x1 ;  /* 0x00000001b5b57836 */ /* 0x000fe60000000000 */
[----:B------:R-:W-:Y:S05]  /*5a90*/  PRMT R0, R0, 0x654, R3 ;  /* 0x0000065400007816 */ /* 0x000fea0000000003 */
[----:B------:R1:W3:Y:S04]  /*5aa0*/  @P1 LDS.128 R148, [R6] ;  /* 0x0000000006941984 */ /* 0x0002e80000000c00 */
[----:B------:R1:W1:Y:S04]  /*5ab0*/  @P1 LDS.128 R156, [R5+0x20] ;  /* 0x00002000059c1984 */ /* 0x0002680000000c00 */
[----:B------:R1:W1:Y:S04]  /*5ac0*/  @P1 LDS.128 R152, [R7+0x10] ;  /* 0x0000100007981984 */ /* 0x0002680000000c00 */
[----:B------:R1:W1:Y:S01]  /*5ad0*/  @P1 LDS.128 R160, [R4+0x10] ;  /* 0x0000100004a01984 */ /* 0x0002620000000c00 */
[C---:B------:R-:W-:Y:S01]  /*5ae0*/  ISETP.NE.AND P1, PT, R181.reuse, 0x4, PT ;  /* 0x00000004b500780c */ /* 0x040fe20003f25270 */
[----:B------:R-:W-:Y:S01]  /*5af0*/  @!PT LDS RZ, [RZ] ;  /* 0x00000000fffff984 */ /* 0x000fe20000000800 */
[----:B------:R-:W-:Y:S01]  /*5b00*/  @!PT LDS RZ, [RZ] ;  /* 0x00000000fffff984 */ /* 0x000fe20000000800 */
[----:B------:R-:W-:Y:S01]  /*5b10*/  @!PT LDS RZ, [RZ] ;  /* 0x00000000fffff984 */ /* 0x000fe20000000800 */
[----:B------:R-:W-:Y:S01]  /*5b20*/  @!PT LDS RZ, [RZ] ;  /* 0x00000000fffff984 */ /* 0x000fe20000000800 */
[----:B------:R5:W-:Y:S06]  /*5b30*/  MEMBAR.ALL.CTA ;  /* 0x0000000000007992 */ /* 0x000bec0000008000 */
[----:B-----5:R-:W5:Y:S01]  /*5b40*/  FENCE.VIEW.ASYNC.S ;  /* 0x00000000000073c6 */ /* 0x020f620000000000 */
[----:B------:R-:W-:Y:S02]  /*5b50*/  SEL R3, RZ, 0x1, P1 ;  /* 0x00000001ff037807 */ /* 0x000fe40000800000 */
[----:B------:R-:W-:Y:S02]  /*5b60*/  SEL R181, R181, RZ, P1 ;  /* 0x000000ffb5b57207 */ /* 0x000fe40000800000 */
[----:B------:R-:W-:Y:S01]  /*5b70*/  LOP3.LUT R180, R180, R3, RZ, 0x3c, !PT ;  /* 0x00000003b4b47212 */ /* 0x000fe200078e3cff */
[----:B-----5:R1:W-:Y:S06]  /*5b80*/  SYNCS.ARRIVE.TRANS64.RED.A1T0 RZ, [R0+URZ], RZ ;  /* 0x000000ff00ff79a7 */ /* 0x0203ec00081004ff */
.L_x_92:
[----:B------:R-:W-:Y:S05]  /*5b90*/  BSYNC B1 ;  /* 0x0000000000017941 */ /* 0x000fea0003800000 */
.L_x_91:
[----:B-1----:R-:W-:Y:S04]  /*5ba0*/  SHF.R.U32.HI R0, RZ, 0x15, R80 ;  /* 0x00000015ff007819 */ /* 0x002fe80000011650 */
[----:B------:R-:W-:Y:S01]  /*5bb0*/  LOP3.LUT P1, RZ, R0, 0x3, R173, 0x48, !PT ;  /* 0x0000000300ff7812 */ /* 0x000fe200078248ad */
[----:B------:R-:W-:Y:S01]  /*5bc0*/  @!UPT UIADD3 URZ, UPT, UPT, URZ, URZ, URZ ;  /* 0x000000fffffff290 */ /* 0x000fe2000fffe0ff */
[----:B----4-:R-:W-:Y:S11]  /*5bd0*/  @P0 BRA `(.L_x_96) ;  /* 0x0000000000080947 */ /* 0x010ff60003800000 */
[----:B------:R-:W1:Y:S02]  /*5be0*/  SYNCS.PHASECHK.TRANS64.TRYWAIT P0, [R193+URZ+0xe0], R2 ;  /* 0x0000e002c10075a7 */ /* 0x000e6400080011ff */
[----:B-1----:R-:W-:Y:S05]  /*5bf0*/  @!P0 BRA `(.L_x_97) ;  /* 0x0000006000208947 */ /* 0x002fea0003800000 */
.L_x_96:
[----:B------:R-:W-:Y:S04]  /*5c00*/  BSSY.RECONVERGENT B6, `(.L_x_98) ;  /* 0x0000012000067945 */ /* 0x000fe80003800200 */
[----:B------:R-:W-:Y:S05]  /*5c10*/  @!P1 BRA `(.L_x_99) ;  /* 0x0000000000409947 */ /* 0x000fea0003800000 */
[----:B------:R-:W4:Y:S01]  /*5c20*/  LDCU.64 UR8, c[0x4][0x78] ;  /* 0x01000f00ff0877ac */ /* 0x000f220008000a00 */
[----:B------:R-:W-:Y:S01]  /*5c30*/  MOV R3, 0x0 ;  /* 0x0000000000037802 */ /* 0x000fe20000000f00 */
[----:B------:R-:W-:Y:S02]  /*5c40*/  HFMA2 R12, -RZ, RZ, 0, 5.9604644775390625e-08 ;  /* 0x00000001ff0c7431 */ /* 0x000fe400000001ff */
[----:B------:R-:W-:Y:S02]  /*5c50*/  IMAD.MOV.U32 R8, RZ, RZ, 0x192 ;  /* 0x00000192ff087424 */ /* 0x000fe400078e00ff */
[----:B------:R-:W-:Y:S01]  /*5c60*/  IMAD.MOV.U32 R13, RZ, RZ, RZ ;  /* 0x000000ffff0d7224 */ /* 0x000fe200078e00ff */
[----:B------:R-:W5:Y:S01]  /*5c70*/  LDCU.64 UR6, c[0x4][0x80] ;  /* 0x01001000ff0677ac */ /* 0x000f620008000a00 */
[----:B-1----:R-:W1:Y:S01]  /*5c80*/  LDC.64 R2, c[0x4][R3] ;  /* 0x0100000003027b82 */ /* 0x002e620000000a00 */
[----:B------:R-:W2:Y:S01]  /*5c90*/  LDCU.64 UR4, c[0x4][0x18] ;  /* 0x01000300ff0477ac */ /* 0x000ea20008000a00 */
[----:B----4-:R-:W-:Y:S01]  /*5ca0*/  MOV R5, UR9 ;  /* 0x0000000900057c02 */ /* 0x010fe20008000f00 */
[----:B------:R-:W-:Y:S01]  /*5cb0*/  IMAD.U32 R4, RZ, RZ, UR8 ;  /* 0x00000008ff047e24 */ /* 0x000fe2000f8e00ff */
[----:B-----5:R-:W-:Y:S01]  /*5cc0*/  MOV R7, UR7 ;  /* 0x0000000700077c02 */ /* 0x020fe20008000f00 */
[----:B------:R-:W-:Y:S01]  /*5cd0*/  IMAD.U32 R6, RZ, RZ, UR6 ;  /* 0x00000006ff067e24 */ /* 0x000fe2000f8e00ff */
[----:B--2---:R-:W-:Y:S01]  /*5ce0*/  MOV R11, UR5 ;  /* 0x00000005000b7c02 */ /* 0x004fe20008000f00 */
[----:B------:R-:W-:Y:S02]  /*5cf0*/  IMAD.U32 R10, RZ, RZ, UR4 ;  /* 0x00000004ff0a7e24 */ /* 0x000fe4000f8e00ff */
[----:B------:R-:W-:Y:S07]  /*5d00*/  LEPC R20, `(.L_x_99) ;  /* 0x000000001014794e */ /* 0x000fee0000000000 */
[----:B-1-3--:R-:W-:Y:S05]  /*5d10*/  CALL.ABS.NOINC R2 ;  /* 0x0000000002007343 */ /* 0x00afea0003c00000 */
.L_x_99:
[----:B------:R-:W-:Y:S05]  /*5d20*/  BSYNC.RECONVERGENT B6 ;  /* 0x0000000000067941 */ /* 0x000fea0003800200 */
.L_x_98:
[-C--:B---3--:R-:W-:Y:S01]  /*5d30*/  F2FP.F16.E5M2.UNPACK_B R83, R148.reuse ;  /* 0x00000094ff53723e */ /* 0x088fe200020004ff */
[----:B------:R-:W-:Y:S05]  /*5d40*/  WARPSYNC.ALL ;  /* 0x0000000000007948 */ /* 0x000fea0003800000 */
[----:B------:R-:W-:Y:S01]  /*5d50*/  R2UR UR4, R80 ;  /* 0x00000000500472ca */ /* 0x000fe200000e0000 */
[--C-:B------:R-:W-:Y:S01]  /*5d60*/  HADD2.F32 R82, -RZ, R83.reuse.H0_H0 ;  /* 0x20000053ff527230 */ /* 0x100fe20000004100 */
[----:B------:R-:W-:Y:S01]  /*5d70*/  F2FP.F16.E5M2.UNPACK_B R85, R148.H1 ;  /* 0x00000094ff55723e */ /* 0x000fe200030004ff */
[----:B------:R-:W-:Y:S01]  /*5d80*/  HADD2.F32 R83, -RZ, R83.H1_H1 ;  /* 0x30000053ff537230 */ /* 0x000fe20000004100 */
[-C--:B------:R-:W-:Y:S01]  /*5d90*/  F2FP.F16.E5M2.UNPACK_B R87, R149.reuse ;  /* 0x00000095ff57723e */ /* 0x080fe200020004ff */
[----:B------:R-:W-:Y:S01]  /*5da0*/  BSSY.RECONVERGENT B0, `(.L_x_100) ;  /* 0x000011d000007945 */ /* 0x000fe20003800200 */
[----:B------:R-:W-:Y:S01]  /*5db0*/  F2FP.F16.E5M2.UNPACK_B R89, R149.H1 ;  /* 0x00000095ff59723e */ /* 0x000fe200030004ff */
[----:B------:R-:W-:Y:S01]  /*5dc0*/  HADD2.F32 R84, -RZ, R85.H0_H0 ;  /* 0x20000055ff547230 */ /* 0x000fe20000004100 */
[-C--:B------:R-:W-:Y:S01]  /*5dd0*/  F2FP.F16.E5M2.UNPACK_B R91, R150.reuse ;  /* 0x00000096ff5b723e */ /* 0x080fe200020004ff */
[----:B------:R-:W-:Y:S01]  /*5de0*/  HADD2.F32 R88, -RZ, R87.H1_H1 ;  /* 0x30000057ff587230 */ /* 0x000fe20000004100 */
[----:B------:R-:W-:Y:S01]  /*5df0*/  F2FP.F16.E5M2.UNPACK_B R93, R150.H1 ;  /* 0x00000096ff5d723e */ /* 0x000fe200030004ff */
[----:B------:R-:W-:Y:S01]  /*5e00*/  HADD2.F32 R86, -RZ, R85.H1_H1 ;  /* 0x30000055ff567230 */ /* 0x000fe20000004100 */
[-C--:B------:R-:W-:Y:S01]  /*5e10*/  F2FP.F16.E5M2.UNPACK_B R95, R151.reuse ;  /* 0x00000097ff5f723e */ /* 0x080fe200020004ff */
[----:B------:R-:W2:Y:S01]  /*5e20*/  LDTM.x64 R4, tmem[UR4] ;  /* 0x00000004000479ee */ /* 0x000ea20008340000 */
[----:B------:R-:W-:Y:S01]  /*5e30*/  F2FP.F16.E5M2.UNPACK_B R97, R151.H1 ;  /* 0x00000097ff61723e */ /* 0x000fe200030004ff */
[----:B------:R-:W-:Y:S01]  /*5e40*/  HADD2.F32 R85, -RZ, R87.H0_H0 ;  /* 0x20000057ff557230 */ /* 0x000fe20000004100 */
[-C--:B------:R-:W-:Y:S01]  /*5e50*/  F2FP.F16.E5M2.UNPACK_B R99, R152.reuse ;  /* 0x00000098ff63723e */ /* 0x080fe200020004ff */
[----:B------:R-:W-:Y:S01]  /*5e60*/  HADD2.F32 R87, -RZ, R89.H0_H0 ;  /* 0x20000059ff577230 */ /* 0x000fe20000004100 */
[----:B------:R-:W-:Y:S01]  /*5e70*/  F2FP.F16.E5M2.UNPACK_B R101, R152.H1 ;  /* 0x00000098ff65723e */ /* 0x000fe200030004ff */
[----:B------:R-:W-:Y:S01]  /*5e80*/  HADD2.F32 R92, -RZ, R91.H1_H1 ;  /* 0x3000005bff5c7230 */ /* 0x000fe20000004100 */
[----:B------:R-:W-:Y:S01]  /*5e90*/  SHF.L.U32 R199, R176, 0x4, RZ ;  /* 0x00000004b0c77819 */ /* 0x000fe200000006ff */
[----:B------:R-:W-:Y:S01]  /*5ea0*/  HADD2.F32 R96, -RZ, R95.H1_H1 ;  /* 0x3000005fff607230 */ /* 0x000fe20000004100 */
[----:B------:R-:W-:Y:S01]  /*5eb0*/  SHF.L.U32 R207, R175, 0x4, RZ ;  /* 0x00000004afcf7819 */ /* 0x000fe200000006ff */
[----:B------:R-:W-:Y:S01]  /*5ec0*/  HADD2.F32 R100, -RZ, R99.H1_H1 ;  /* 0x30000063ff647230 */ /* 0x000fe20000004100 */
[----:B------:R-:W-:Y:S01]  /*5ed0*/  IADD3 R192, PT, PT, R186, R199, RZ ;  /* 0x000000c7bac07210 */ /* 0x000fe20007ffe0ff */
[----:B------:R-:W-:Y:S01]  /*5ee0*/  HADD2.F32 R90, -RZ, R89.H1_H1 ;  /* 0x30000059ff5a7230 */ /* 0x000fe20000004100 */
[----:B------:R-:W-:Y:S01]  /*5ef0*/  SHF.L.U32 R205, R184, 0x4, RZ ;  /* 0x00000004b8cd7819 */ /* 0x000fe200000006ff */
[----:B------:R-:W-:Y:S01]  /*5f00*/  HADD2.F32 R89, -RZ, R91.H0_H0 ;  /* 0x2000005bff597230 */ /* 0x000fe20000004100 */
[-C--:B------:R-:W-:Y:S01]  /*5f10*/  F2FP.F16.E5M2.UNPACK_B R103, R153.reuse ;  /* 0x00000099ff67723e */ /* 0x080fe200020004ff */
[--C-:B------:R-:W-:Y:S01]  /*5f20*/  HADD2.F32 R91, -RZ, R93.reuse.H0_H0 ;  /* 0x2000005dff5b7230 */ /* 0x100fe20000004100 */
[----:B------:R-:W-:Y:S01]  /*5f30*/  IADD3 R194, PT, PT, R205, R192, RZ ;  /* 0x000000c0cdc27210 */ /* 0x000fe20007ffe0ff */
[----:B------:R-:W-:Y:S01]  /*5f40*/  HADD2.F32 R94, -RZ, R93.H1_H1 ;  /* 0x3000005dff5e7230 */ /* 0x000fe20000004100 */
[----:B------:R-:W-:Y:S01]  /*5f50*/  F2FP.F16.E5M2.UNPACK_B R105, R153.H1 ;  /* 0x00000099ff69723e */ /* 0x000fe200030004ff */
[----:B------:R-:W-:Y:S01]  /*5f60*/  HADD2.F32 R93, -RZ, R95.H0_H0 ;  /* 0x2000005fff5d7230 */ /* 0x000fe20000004100 */
[-C--:B------:R-:W-:Y:S01]  /*5f70*/  F2FP.F16.E5M2.UNPACK_B R107, R154.reuse ;  /* 0x0000009aff6b723e */ /* 0x080fe200020004ff */
[----:B------:R-:W-:Y:S01]  /*5f80*/  HADD2.F32 R104, -RZ, R103.H1_H1 ;  /* 0x30000067ff687230 */ /* 0x000fe20000004100 */
[----:B------:R-:W-:Y:S01]  /*5f90*/  F2FP.F16.E5M2.UNPACK_B R109, R154.H1 ;  /* 0x0000009aff6d723e */ /* 0x000fe200030004ff */
[C---:B--2---:R-:W-:Y:S01]  /*5fa0*/  FMUL R0, R78.reuse, R4 ;  /* 0x000000044e007220 */ /* 0x044fe20000400000 */
[C---:B-1----:R-:W-:Y:S01]  /*5fb0*/  FMUL R2, R78.reuse, R5 ;  /* 0x000000054e027220 */ /* 0x042fe20000400000 */
[C---:B------:R-:W-:Y:S01]  /*5fc0*/  FMUL R4, R78.reuse, R8 ;  /* 0x000000084e047220 */ /* 0x040fe20000400000 */
[C---:B------:R-:W-:Y:S01]  /*5fd0*/  FMUL R5, R78.reuse, R9 ;  /* 0x000000094e057220 */ /* 0x040fe20000400000 */
[C---:B------:R-:W-:Y:S01]  /*5fe0*/  FFMA R0, R81.reuse, R82, R0 ;  /* 0x0000005251007223 */ /* 0x040fe20000000000 */
[C---:B------:R-:W-:Y:S01]  /*5ff0*/  FFMA R2, R81.reuse, R83, R2 ;  /* 0x0000005351027223 */ /* 0x040fe20000000002 */
[C---:B------:R-:W-:Y:S01]  /*6000*/  FMUL R8, R78.reuse, R12 ;  /* 0x0000000c4e087220 */ /* 0x040fe20000400000 */
[C---:B------:R-:W-:Y:S01]  /*6010*/  FMUL R9, R78.reuse, R13 ;  /* 0x0000000d4e097220 */ /* 0x040fe20000400000 */
[C---:B------:R-:W-:Y:S01]  /*6020*/  FMUL R12, R78.reuse, R16 ;  /* 0x000000104e0c7220 */ /* 0x040fe20000400000 */
[C---:B------:R-:W-:Y:S01]  /*6030*/  FMUL R13, R78.reuse, R17 ;  /* 0x000000114e0d7220 */ /* 0x040fe20000400000 */
[C---:B------:R-:W-:Y:S01]  /*6040*/  FMUL R16, R78.reuse, R20 ;  /* 0x000000144e107220 */ /* 0x040fe20000400000 */
[C---:B------:R-:W-:Y:S01]  /*6050*/  FMUL R17, R78.reuse, R21 ;  /* 0x000000154e117220 */ /* 0x040fe20000400000 */
[C---:B------:R-:W-:Y:S01]  /*6060*/  FMUL R20, R78.reuse, R24 ;  /* 0x000000184e147220 */ /* 0x040fe20000400000 */
[C---:B------:R-:W-:Y:S01]  /*6070*/  FMUL R21, R78.reuse, R25 ;  /* 0x000000194e157220 */ /* 0x040fe20000400000 */
[----:B------:R-:W-:Y:S02]  /*6080*/  HADD2.F32 R108, -RZ, R107.H1_H1 ;  /* 0x3000006bff6c7230 */ /* 0x000fe40000004100 */
[C---:B------:R-:W-:Y:S01]  /*6090*/  FMUL R24, R78.reuse, R28 ;  /* 0x0000001c4e187220 */ /* 0x040fe20000400000 */
[C---:B------:R-:W-:Y:S01]  /*60a0*/  FMUL R25, R78.reuse, R29 ;  /* 0x0000001d4e197220 */ /* 0x040fe20000400000 */
[C---:B------:R-:W-:Y:S01]  /*60b0*/  FMUL R28, R78.reuse, R32 ;  /* 0x000000204e1c7220 */ /* 0x040fe20000400000 */
[C---:B------:R-:W-:Y:S01]  /*60c0*/  FMUL R29, R78.reuse, R33 ;  /* 0x000000214e1d7220 */ /* 0x040fe20000400000 */
[C---:B------:R-:W-:Y:S01]  /*60d0*/  FMUL R32, R78.reuse, R36 ;  /* 0x000000244e207220 */ /* 0x040fe20000400000 */
[----:B------:R-:W-:Y:S01]  /*60e0*/  F2FP.F16.E5M2.UNPACK_B R111, R155 ;  /* 0x0000009bff6f723e */ /* 0x000fe200020004ff */
[C---:B------:R-:W-:Y:S01]  /*60f0*/  FMUL R33, R78.reuse, R37 ;  /* 0x000000254e217220 */ /* 0x040fe20000400000 */
[C---:B------:R-:W-:Y:S01]  /*6100*/  FMUL R36, R78.reuse, R40 ;  /* 0x000000284e247220 */ /* 0x040fe20000400000 */
[----:B------:R-:W-:Y:S01]  /*6110*/  F2FP.F16.E5M2.UNPACK_B R113, R155.H1 ;  /* 0x0000009bff71723e */ /* 0x000fe200030004ff */
[C---:B------:R-:W-:Y:S01]  /*6120*/  FMUL R37, R78.reuse, R41 ;  /* 0x000000294e257220 */ /* 0x040fe20000400000 */
[----:B------:R-:W-:Y:S02]  /*6130*/  HADD2.F32 R112, -RZ, R111.H1_H1 ;  /* 0x3000006fff707230 */ /* 0x000fe40000004100 */
        /* <DEDUP_REMOVED lines=26> */
[C---:B------:R-:W-:Y:S01]  /*62e0*/  FFMA R3, R81.reuse, R84, R3 ;  /* 0x0000005451037223 */ /* 0x040fe20000000003 */
[C---:B------:R-:W-:Y:S01]  /*62f0*/  FFMA R7, R81.reuse, R86, R7 ;  /* 0x0000005651077223 */ /* 0x040fe20000000007 */
[----:B------:R-:W-:Y:S01]  /*6300*/  F2FP.F16.E5M2.UNPACK_B R131, R160 ;  /* 0x000000a0ff83723e */ /* 0x000fe200020004ff */
[C---:B------:R-:W-:Y:S01]  /*6310*/  FFMA R4, R81.reuse, R85, R4 ;  /* 0x0000005551047223 */ /* 0x040fe20000000004 */
[C---:B------:R-:W-:Y:S01]  /*6320*/  FFMA R5, R81.reuse, R88, R5 ;  /* 0x0000005851057223 */ /* 0x040fe20000000005 */
[----:B------:R-:W-:Y:S01]  /*6330*/  F2FP.F16.E5M2.UNPACK_B R133, R160.H1 ;  /* 0x000000a0ff85723e */ /* 0x000fe200030004ff */
[----:B------:R-:W-:Y:S01]  /*6340*/  FFMA R6, R81, R87, R6 ;  /* 0x0000005751067223 */ /* 0x000fe20000000006 */
[----:B------:R-:W-:Y:S01]  /*6350*/  F2FP.SATFINITE.E5M2.F32.PACK_AB_MERGE_C R195, R7, R3, RZ ;  /* 0x0000000307c3723e */ /* 0x000fe200048060ff */
[----:B------:R-:W-:Y:S02]  /*6360*/  HADD2.F32 R128, -RZ, R127.H1_H1 ;  /* 0x3000007fff807230 */ /* 0x000fe40000004100 */
[----:B------:R-:W-:Y:S01]  /*6370*/  FMUL R11, R78, R11 ;  /* 0x0000000b4e0b7220 */ /* 0x000fe20000400000 */
[----:B------:R-:W-:Y:S01]  /*6380*/  HADD2.F32 R132, -RZ, R131.H1_H1 ;  /* 0x30000083ff847230 */ /* 0x000fe20000004100 */
[----:B------:R-:W-:Y:S01]  /*6390*/  F2FP.SATFINITE.E5M2.F32.PACK_AB_MERGE_C R200, R2, R0, R195 ;  /* 0x0000000002c8723e */ /* 0x000fe200048060c3 */
[----:B------:R-:W-:Y:S01]  /*63a0*/  FMUL R10, R78, R14 ;  /* 0x0000000e4e0a7220 */ /* 0x000fe20000400000 */
[----:B------:R-:W-:Y:S01]  /*63b0*/  IADD3 R195, PT, PT, R186, R207, RZ ;  /* 0x000000cfbac37210 */ /* 0x000fe20007ffe0ff */
[C---:B------:R-:W-:Y:S01]  /*63c0*/  FFMA R11, R81.reuse, R90, R11 ;  /* 0x0000005a510b7223 */ /* 0x040fe2000000000b */
[C---:B------:R-:W-:Y:S01]  /*63d0*/  FFMA R8, R81.reuse, R89, R8 ;  /* 0x0000005951087223 */ /* 0x040fe20000000008 */
[C---:B------:R-:W-:Y:S01]  /*63e0*/  FFMA R9, R81.reuse, R92, R9 ;  /* 0x0000005c51097223 */ /* 0x040fe20000000009 */
[--C-:B------:R-:W-:Y:S02]  /*63f0*/  HADD2.F32 R95, -RZ, R97.reuse.H0_H0 ;  /* 0x20000061ff5f7230 */ /* 0x100fe40000004100 */
[----:B------:R-:W-:Y:S01]  /*6400*/  FFMA R10, R81, R91, R10 ;  /* 0x0000005b510a7223 */ /* 0x000fe2000000000a */
[----:B------:R-:W-:Y:S01]  /*6410*/  F2FP.SATFINITE.E5M2.F32.PACK_AB_MERGE_C R201, R11, R6, RZ ;  /* 0x000000060bc9723e */ /* 0x000fe200048060ff */
[C---:B------:R-:W-:Y:S01]  /*6420*/  FMUL R15, R78.reuse, R15 ;  /* 0x0000000f4e0f7220 */ /* 0x040fe20000400000 */
[----:B------:R-:W-:Y:S02]  /*6430*/  HADD2.F32 R98, -RZ, R97.H1_H1 ;  /* 0x30000061ff627230 */ /* 0x000fe40000004100 */
[C---:B------:R-:W-:Y:S01]  /*6440*/  FMUL R14, R78.reuse, R18 ;  /* 0x000000124e0e7220 */ /* 0x040fe20000400000 */
[----:B------:R-:W-:Y:S01]  /*6450*/  F2FP.SATFINITE.E5M2.F32.PACK_AB_MERGE_C R201, R5, R4, R201 ;  /* 0x0000000405c9723e */ /* 0x000fe200048060c9 */
[----:B------:R-:W-:Y:S02]  /*6460*/  HADD2.F32 R97, -RZ, R99.H0_H0 ;  /* 0x20000063ff617230 */ /* 0x000fe40000004100 */
[C---:B------:R-:W-:Y:S01]  /*6470*/  FFMA R15, R81.reuse, R94, R15 ;  /* 0x0000005e510f7223 */ /* 0x040fe2000000000f */
[C---:B------:R-:W-:Y:S01]  /*6480*/  FFMA R12, R81.reuse, R93, R12 ;  /* 0x0000005d510c7223 */ /* 0x040fe2000000000c */
[----:B------:R-:W-:Y:S01]  /*6490*/  FFMA R13, R81, R96, R13 ;  /* 0x00000060510d7223 */ /* 0x000fe2000000000d */
[----:B------:R-:W-:Y:S01]  /*64a0*/  F2FP.F16.E5M2.UNPACK_B R135, R161 ;  /* 0x000000a1ff87723e */ /* 0x000fe200020004ff */
[--C-:B------:R-:W-:Y:S01]  /*64b0*/  HADD2.F32 R99, -RZ, R101.reuse.H0_H0 ;  /* 0x20000065ff637230 */ /* 0x100fe20000004100 */
[----:B------:R-:W-:Y:S01]  /*64c0*/  F2FP.SATFINITE.E5M2.F32.PACK_AB_MERGE_C R202, R15, R10, RZ ;  /* 0x0000000a0fca723e */ /* 0x000fe200048060ff */
[----:B------:R-:W-:Y:S01]  /*64d0*/  FFMA R14, R81, R95, R14 ;  /* 0x0000005f510e7223 */ /* 0x000fe2000000000e */
[C---:B------:R-:W-:Y:S01]  /*64e0*/  FMUL R19, R78.reuse, R19 ;  /* 0x000000134e137220 */ /* 0x040fe20000400000 */
[----:B------:R-:W-:Y:S01]  /*64f0*/  HADD2.F32 R102, -RZ, R101.H1_H1 ;  /* 0x30000065ff667230 */ /* 0x000fe20000004100 */
[----:B------:R-:W-:Y:S01]  /*6500*/  F2FP.SATFINITE.E5M2.F32.PACK_AB_MERGE_C R202, R9, R8, R202 ;  /* 0x0000000809ca723e */ /* 0x000fe200048060ca */
[----:B------:R-:W-:Y:S02]  /*6510*/  HADD2.F32 R101, -RZ, R103.H0_H0 ;  /* 0x20000067ff657230 */ /* 0x000fe40000004100 */
[C---:B------:R-:W-:Y:S01]  /*6520*/  FFMA R19, R81.reuse, R98, R19 ;  /* 0x0000006251137223 */ /* 0x040fe20000000013 */
[C---:B------:R-:W-:Y:S01]  /*6530*/  FFMA R16, R81.reuse, R97, R16 ;  /* 0x0000006151107223 */ /* 0x040fe20000000010 */
[----:B------:R-:W-:Y:S01]  /*6540*/  FFMA R17, R81, R100, R17 ;  /* 0x0000006451117223 */ /* 0x000fe20000000011 */
[----:B------:R-:W-:Y:S02]  /*6550*/  HADD2.F32 R136, -RZ, R135.H1_H1 ;  /* 0x30000087ff887230 */ /* 0x000fe40000004100 */
[C---:B------:R-:W-:Y:S01]  /*6560*/  FMUL R18, R78.reuse, R22 ;  /* 0x000000164e127220 */ /* 0x040fe20000400000 */
[----:B------:R-:W-:Y:S01]  /*6570*/  F2FP.F16.E5M2.UNPACK_B R137, R161.H1 ;  /* 0x000000a1ff89723e */ /* 0x000fe200030004ff */
[C---:B------:R-:W-:Y:S01]  /*6580*/  FMUL R23, R78.reuse, R23 ;  /* 0x000000174e177220 */ /* 0x040fe20000400000 */
[--C-:B------:R-:W-:Y:S01]  /*6590*/  HADD2.F32 R103, -RZ, R105.reuse.H0_H0 ;  /* 0x20000069ff677230 */ /* 0x100fe20000004100 */
[----:B------:R-:W-:Y:S01]  /*65a0*/  F2FP.SATFINITE.E5M2.F32.PACK_AB_MERGE_C R203, R19, R14, RZ ;  /* 0x0000000e13cb723e */ /* 0x000fe200048060ff */
[C---:B------:R-:W-:Y:S01]  /*65b0*/  FFMA R18, R81.reuse, R99, R18 ;  /* 0x0000006351127223 */ /* 0x040fe20000000012 */
[C---:B------:R-:W-:Y:S01]  /*65c0*/  FFMA R23, R81.reuse, R102, R23 ;  /* 0x0000006651177223 */ /* 0x040fe20000000017 */
[----:B------:R-:W-:Y:S01]  /*65d0*/  FFMA R20, R81, R101, R20 ;  /* 0x0000006551147223 */ /* 0x000fe20000000014 */
[----:B------:R-:W-:Y:S01]  /*65e0*/  F2FP.F16.E5M2.UNPACK_B R139, R162 ;  /* 0x000000a2ff8b723e */ /* 0x000fe200020004ff */
[----:B------:R-:W-:Y:S01]  /*65f0*/  HADD2.F32 R106, -RZ, R105.H1_H1 ;  /* 0x30000069ff6a7230 */ /* 0x000fe20000004100 */
[----:B------:R-:W-:Y:S01]  /*6600*/  F2FP.SATFINITE.E5M2.F32.PACK_AB_MERGE_C R203, R13, R12, R203 ;  /* 0x0000000c0dcb723e */ /* 0x000fe200048060cb */
[----:B------:R-:W-:Y:S01]  /*6610*/  FFMA R21, R81, R104, R21 ;  /* 0x0000006851157223 */ /* 0x000fe20000000015 */
[----:B------:R-:W-:Y:S01]  /*6620*/  F2FP.SATFINITE.E5M2.F32.PACK_AB_MERGE_C R208, R23, R18, RZ ;  /* 0x0000001217d0723e */ /* 0x000fe200048060ff */
[----:B------:R-:W-:Y:S02]  /*6630*/  HADD2.F32 R105, -RZ, R107.H0_H0 ;  /* 0x2000006bff697230 */ /* 0x000fe40000004100 */
[C---:B------:R-:W-:Y:S01]  /*6640*/  FMUL R22, R78.reuse, R26 ;  /* 0x0000001a4e167220 */ /* 0x040fe20000400000 */
[----:B------:R1:W-:Y:S01]  /*6650*/  STS.128 [R172+UR49+0x8200], R200 ;  /* 0x008200c8ac007988 */ /* 0x0003e20008000c31 */
[----:B------:R-:W-:Y:S01]  /*6660*/  F2FP.SATFINITE.E5M2.F32.PACK_AB_MERGE_C R208, R17, R16, R208 ;  /* 0x0000001011d0723e */ /* 0x000fe200048060d0 */
[----:B------:R-:W-:Y:S02]  /*6670*/  HADD2.F32 R140, -RZ, R139.H1_H1 ;  /* 0x3000008bff8c7230 */ /* 0x000fe40000004100 */
[C---:B------:R-:W-:Y:S01]  /*6680*/  FFMA R22, R81.reuse, R103, R22 ;  /* 0x0000006751167223 */ /* 0x040fe20000000016 */
[C---:B------:R-:W-:Y:S01]  /*6690*/  FMUL R27, R78.reuse, R27 ;  /* 0x0000001b4e1b7220 */ /* 0x040fe20000400000 */
[--C-:B------:R-:W-:Y:S02]  /*66a0*/  HADD2.F32 R107, -RZ, R109.reuse.H0_H0 ;  /* 0x2000006dff6b7230 */ /* 0x100fe40000004100 */
[C---:B------:R-:W-:Y:S01]  /*66b0*/  FMUL R26, R78.reuse, R30 ;  /* 0x0000001e4e1a7220 */ /* 0x040fe20000400000 */
[----:B------:R-:W-:Y:S02]  /*66c0*/  HADD2.F32 R110, -RZ, R109.H1_H1 ;  /* 0x3000006dff6e7230 */ /* 0x000fe40000004100 */
[C---:B------:R-:W-:Y:S01]  /*66d0*/  FFMA R27, R81.reuse, R106, R27 ;  /* 0x0000006a511b7223 */ /* 0x040fe2000000001b */
[C---:B------:R-:W-:Y:S01]  /*66e0*/  FFMA R24, R81.reuse, R105, R24 ;  /* 0x0000006951187223 */ /* 0x040fe20000000018 */
[----:B------:R-:W-:Y:S01]  /*66f0*/  FFMA R25, R81, R108, R25 ;  /* 0x0000006c51197223 */ /* 0x000fe20000000019 */
[----:B------:R-:W-:Y:S01]  /*6700*/  F2FP.F16.E5M2.UNPACK_B R141, R162.H1 ;  /* 0x000000a2ff8d723e */ /* 0x000fe200030004ff */
[----:B------:R-:W-:Y:S01]  /*6710*/  HADD2.F32 R109, -RZ, R111.H0_H0 ;  /* 0x2000006fff6d7230 */ /* 0x000fe20000004100 */
[----:B------:R-:W-:Y:S01]  /*6720*/  F2FP.SATFINITE.E5M2.F32.PACK_AB_MERGE_C R209, R27, R22, RZ ;  /* 0x000000161bd1723e */ /* 0x000fe200048060ff */
[----:B------:R-:W-:Y:S01]  /*6730*/  FFMA R26, R81, R107, R26 ;  /* 0x0000006b511a7223 */ /* 0x000fe2000000001a */
[C---:B------:R-:W-:Y:S01]  /*6740*/  FMUL R31, R78.reuse, R31 ;  /* 0x0000001f4e1f7220 */ /* 0x040fe20000400000 */
[--C-:B------:R-:W-:Y:S01]  /*6750*/  HADD2.F32 R111, -RZ, R113.reuse.H0_H0 ;  /* 0x20000071ff6f7230 */ /* 0x100fe20000004100 */
[----:B------:R-:W-:Y:S01]  /*6760*/  F2FP.SATFINITE.E5M2.F32.PACK_AB_MERGE_C R209, R21, R20, R209 ;  /* 0x0000001415d1723e */ /* 0x000fe200048060d1 */
[----:B------:R-:W-:Y:S02]  /*6770*/  HADD2.F32 R114, -RZ, R113.H1_H1 ;  /* 0x30000071ff727230 */ /* 0x000fe40000004100 */
[C---:B------:R-:W-:Y:S01]  /*6780*/  FFMA R31, R81.reuse, R110, R31 ;  /* 0x0000006e511f7223 */ /* 0x040fe2000000001f */
[C---:B------:R-:W-:Y:S01]  /*6790*/  FFMA R28, R81.reuse, R109, R28 ;  /* 0x0000006d511c7223 */ /* 0x040fe2000000001c */
[----:B------:R-:W-:Y:S01]  /*67a0*/  FFMA R29, R81, R112, R29 ;  /* 0x00000070511d7223 */ /* 0x000fe2000000001d */
[----:B------:R-:W-:Y:S02]  /*67b0*/  HADD2.F32 R113, -RZ, R115.H0_H0 ;  /* 0x20000073ff717230 */ /* 0x000fe40000004100 */
[C---:B------:R-:W-:Y:S01]  /*67c0*/  FMUL R30, R78.reuse, R34 ;  /* 0x000000224e1e7220 */ /* 0x040fe20000400000 */
[----:B------:R-:W-:Y:S01]  /*67d0*/  F2FP.F16.E5M2.UNPACK_B R143, R163 ;  /* 0x000000a3ff8f723e */ /* 0x000fe200020004ff */
[C---:B------:R-:W-:Y:S01]  /*67e0*/  FMUL R35, R78.reuse, R35 ;  /* 0x000000234e237220 */ /* 0x040fe20000400000 */
[----:B------:R-:W-:Y:S01]  /*67f0*/  HADD2.F32 R115, -RZ, R117.H0_H0 ;  /* 0x20000075ff737230 */ /* 0x000fe20000004100 */
[----:B------:R-:W-:Y:S01]  /*6800*/  F2FP.SATFINITE.E5M2.F32.PACK_AB_MERGE_C R210, R31, R26, RZ ;  /* 0x0000001a1fd2723e */ /* 0x000fe200048060ff */
[C---:B------:R-:W-:Y:S01]  /*6810*/  FFMA R30, R81.reuse, R111, R30 ;  /* 0x0000006f511e7223 */ /* 0x040fe2000000001e */
[C---:B------:R-:W-:Y:S01]  /*6820*/  FFMA R35, R81.reuse, R114, R35 ;  /* 0x0000007251237223 */ /* 0x040fe20000000023 */
[C---:B------:R-:W-:Y:S01]  /*6830*/  FFMA R32, R81.reuse, R113, R32 ;  /* 0x0000007151207223 */ /* 0x040fe20000000020 */
[----:B------:R-:W-:Y:S01]  /*6840*/  F2FP.F16.E5M2.UNPACK_B R145, R163.H1 ;  /* 0x000000a3ff91723e */ /* 0x000fe200030004ff */
[----:B------:R-:W-:Y:S01]  /*6850*/  FFMA R33, R81, R116, R33 ;  /* 0x0000007451217223 */ /* 0x000fe20000000021 */
[----:B------:R-:W-:Y:S01]  /*6860*/  F2FP.SATFINITE.E5M2.F32.PACK_AB_MERGE_C R210, R25, R24, R210 ;  /* 0x0000001819d2723e */ /* 0x000fe200048060d2 */
[----:B------:R-:W-:Y:S01]  /*6870*/  HADD2.F32 R144, -RZ, R143.H1_H1 ;  /* 0x3000008fff907230 */ /* 0x000fe20000004100 */
[----:B------:R-:W-:Y:S01]  /*6880*/  F2FP.SATFINITE.E5M2.F32.PACK_AB_MERGE_C R211, R35, R30, RZ ;  /* 0x0000001e23d3723e */ /* 0x000fe200048060ff */
[----:B------:R-:W-:Y:S02]  /*6890*/  HADD2.F32 R118, -RZ, R117.H1_H1 ;  /* 0x30000075ff767230 */ /* 0x000fe40000004100 */
[C---:B------:R-:W-:Y:S01]  /*68a0*/  FMUL R34, R78.reuse, R38 ;  /* 0x000000264e227220 */ /* 0x040fe20000400000 */
[----:B------:R-:W-:Y:S01]  /*68b0*/  HADD2.F32 R117, -RZ, R119.H0_H0 ;  /* 0x20000077ff757230 */ /* 0x000fe20000004100 */
[----:B------:R-:W-:Y:S01]  /*68c0*/  F2FP.SATFINITE.E5M2.F32.PACK_AB_MERGE_C R211, R29, R28, R211 ;  /* 0x0000001c1dd3723e */ /* 0x000fe200048060d3 */
[C---:B------:R-:W-:Y:S01]  /*68d0*/  FMUL R39, R78.reuse, R39 ;  /* 0x000000274e277220 */ /* 0x040fe20000400000 */
[--C-:B------:R-:W-:Y:S02]  /*68e0*/  HADD2.F32 R119, -RZ, R121.reuse.H0_H0 ;  /* 0x20000079ff777230 */ /* 0x100fe40000004100 */
[C---:B------:R-:W-:Y:S01]  /*68f0*/  FFMA R34, R81.reuse, R115, R34 ;  /* 0x0000007351227223 */ /* 0x040fe20000000022 */
[----:B------:R-:W-:Y:S01]  /*6900*/  HADD2.F32 R122, -RZ, R121.H1_H1 ;  /* 0x30000079ff7a7230 */ /* 0x000fe20000004100 */
[----:B------:R1:W-:Y:S01]  /*6910*/  STS.128 [R192+0x8010], R208 ;  /* 0x008010d0c0007388 */ /* 0x0003e20000000c00 */
[----:B------:R-:W-:Y:S02]  /*6920*/  HADD2.F32 R121, -RZ, R123.H0_H0 ;  /* 0x2000007bff797230 */ /* 0x000fe40000004100 */
[C---:B------:R-:W-:Y:S01]  /*6930*/  FFMA R39, R81.reuse, R118, R39 ;  /* 0x0000007651277223 */ /* 0x040fe20000000027 */
[C---:B------:R-:W-:Y:S01]  /*6940*/  FFMA R36, R81.reuse, R117, R36 ;  /* 0x0000007551247223 */ /* 0x040fe20000000024 */
[----:B------:R-:W-:Y:S01]  /*6950*/  FFMA R37, R81, R120, R37 ;  /* 0x0000007851257223 */ /* 0x000fe20000000025 */
[C---:B------:R-:W-:Y:S01]  /*6960*/  FMUL R38, R78.reuse, R42 ;  /* 0x0000002a4e267220 */ /* 0x040fe20000400000 */
[----:B------:R-:W-:Y:S01]  /*6970*/  ISETP.NE.AND P0, PT, R189, RZ, PT ;  /* 0x000000ffbd00720c */ /* 0x000fe20003f05270 */
[C---:B------:R-:W-:Y:S01]  /*6980*/  FMUL R43, R78.reuse, R43 ;  /* 0x0000002b4e2b7220 */ /* 0x040fe20000400000 */
[--C-:B------:R-:W-:Y:S01]  /*6990*/  HADD2.F32 R123, -RZ, R125.reuse.H0_H0 ;  /* 0x2000007dff7b7230 */ /* 0x100fe20000004100 */
[----:B------:R-:W-:Y:S01]  /*69a0*/  F2FP.SATFINITE.E5M2.F32.PACK_AB_MERGE_C R212, R39, R34, RZ ;  /* 0x0000002227d4723e */ /* 0x000fe200048060ff */
[C---:B------:R-:W-:Y:S01]  /*69b0*/  FFMA R38, R81.reuse, R119, R38 ;  /* 0x0000007751267223 */ /* 0x040fe20000000026 */
[C---:B------:R-:W-:Y:S01]  /*69c0*/  FFMA R43, R81.reuse, R122, R43 ;  /* 0x0000007a512b7223 */ /* 0x040fe2000000002b */
[----:B------:R-:W-:Y:S01]  /*69d0*/  FFMA R40, R81, R121, R40 ;  /* 0x0000007951287223 */ /* 0x000fe20000000028 */
[----:B------:R-:W-:Y:S01]  /*69e0*/  F2FP.SATFINITE.E5M2.F32.PACK_AB_MERGE_C R212, R33, R32, R212 ;  /* 0x0000002021d4723e */ /* 0x000fe200048060d4 */
[----:B------:R-:W-:Y:S01]  /*69f0*/  FFMA R41, R81, R124, R41 ;  /* 0x0000007c51297223 */ /* 0x000fe20000000029 */
[----:B------:R-:W-:Y:S01]  /*6a00*/  HADD2.F32 R126, -RZ, R125.H1_H1 ;  /* 0x3000007dff7e7230 */ /* 0x000fe20000004100 */
[----:B------:R-:W-:Y:S01]  /*6a10*/  F2FP.SATFINITE.E5M2.F32.PACK_AB_MERGE_C R213, R43, R38, RZ ;  /* 0x000000262bd5723e */ /* 0x000fe200048060ff */
[----:B------:R-:W-:Y:S02]  /*6a20*/  HADD2.F32 R125, -RZ, R127.H0_H0 ;  /* 0x2000007fff7d7230 */ /* 0x000fe40000004100 */
[C---:B------:R-:W-:Y:S01]  /*6a30*/  FMUL R42, R78.reuse, R46 ;  /* 0x0000002e4e2a7220 */ /* 0x040fe20000400000 */
[----:B------:R-:W-:Y:S01]  /*6a40*/  FMUL R47, R78, R47 ;  /* 0x0000002f4e2f7220 */ /* 0x000fe20000400000 */
[--C-:B------:R-:W-:Y:S01]  /*6a50*/  HADD2.F32 R127, -RZ, R129.reuse.H0_H0 ;  /* 0x20000081ff7f7230 */ /* 0x100fe20000004100 */
[----:B------:R-:W-:Y:S01]  /*6a60*/  F2FP.SATFINITE.E5M2.F32.PACK_AB_MERGE_C R213, R37, R36, R213 ;  /* 0x0000002425d5723e */ /* 0x000fe200048060d5 */
[C---:B------:R-:W-:Y:S01]  /*6a70*/  FFMA R42, R81.reuse, R123, R42 ;  /* 0x0000007b512a7223 */ /* 0x040fe2000000002a */
[C---:B------:R-:W-:Y:S01]  /*6a80*/  FFMA R47, R81.reuse, R126, R47 ;  /* 0x0000007e512f7223 */ /* 0x040fe2000000002f */
[C---:B------:R-:W-:Y:S01]  /*6a90*/  FFMA R44, R81.reuse, R125, R44 ;  /* 0x0000007d512c7223 */ /* 0x040fe2000000002c */
[----:B------:R-:W-:Y:S01]  /*6aa0*/  ISETP.NE.AND P6, PT, R198, RZ, PT ;  /* 0x000000ffc600720c */ /* 0x000fe20003fc5270 */
[----:B------:R-:W-:Y:S01]  /*6ab0*/  FFMA R45, R81, R128, R45 ;  /* 0x00000080512d7223 */ /* 0x000fe2000000002d */
[----:B------:R-:W-:Y:S01]  /*6ac0*/  HADD2.F32 R130, -RZ, R129.H1_H1 ;  /* 0x30000081ff827230 */ /* 0x000fe20000004100 */
[----:B------:R-:W-:Y:S01]  /*6ad0*/  F2FP.SATFINITE.E5M2.F32.PACK_AB_MERGE_C R214, R47, R42, RZ ;  /* 0x0000002a2fd6723e */ /* 0x000fe200048060ff */
[----:B------:R-:W-:Y:S02]  /*6ae0*/  HADD2.F32 R129, -RZ, R131.H0_H0 ;  /* 0x20000083ff817230 */ /* 0x000fe40000004100 */
[C---:B------:R-:W-:Y:S01]  /*6af0*/  FMUL R46, R78.reuse, R50 ;  /* 0x000000324e2e7220 */ /* 0x040fe20000400000 */
[C---:B------:R-:W-:Y:S01]  /*6b00*/  FMUL R51, R78.reuse, R51 ;  /* 0x000000334e337220 */ /* 0x040fe20000400000 */
[--C-:B------:R-:W-:Y:S02]  /*6b10*/  HADD2.F32 R131, -RZ, R133.reuse.H0_H0 ;  /* 0x20000085ff837230 */ /* 0x100fe40000004100 */
[C---:B------:R-:W-:Y:S01]  /*6b20*/  FMUL R50, R78.reuse, R54 ;  /* 0x000000364e327220 */ /* 0x040fe20000400000 */
[C---:B------:R-:W-:Y:S01]  /*6b30*/  FFMA R46, R81.reuse, R127, R46 ;  /* 0x0000007f512e7223 */ /* 0x040fe2000000002e */
[----:B------:R-:W-:Y:S02]  /*6b40*/  HADD2.F32 R134, -RZ, R133.H1_H1 ;  /* 0x30000085ff867230 */ /* 0x000fe40000004100 */
[C---:B------:R-:W-:Y:S01]  /*6b50*/  FFMA R51, R81.reuse, R130, R51 ;  /* 0x0000008251337223 */ /* 0x040fe20000000033 */
[----:B------:R-:W-:Y:S02]  /*6b60*/  HADD2.F32 R133, -RZ, R135.H0_H0 ;  /* 0x20000087ff857230 */ /* 0x000fe40000004100 */
[C---:B------:R-:W-:Y:S01]  /*6b70*/  FMUL R55, R78.reuse, R55 ;  /* 0x000000374e377220 */ /* 0x040fe20000400000 */
[C---:B------:R-:W-:Y:S01]  /*6b80*/  FFMA R48, R81.reuse, R129, R48 ;  /* 0x0000008151307223 */ /* 0x040fe20000000030 */
[C---:B------:R-:W-:Y:S01]  /*6b90*/  FFMA R49, R81.reuse, R132, R49 ;  /* 0x0000008451317223 */ /* 0x040fe20000000031 */
[--C-:B------:R-:W-:Y:S02]  /*6ba0*/  HADD2.F32 R135, -RZ, R137.reuse.H0_H0 ;  /* 0x20000089ff877230 */ /* 0x100fe40000004100 */
[C---:B------:R-:W-:Y:S01]  /*6bb0*/  FFMA R50, R81.reuse, R131, R50 ;  /* 0x0000008351327223 */ /* 0x040fe20000000032 */
[----:B------:R-:W-:Y:S02]  /*6bc0*/  HADD2.F32 R138, -RZ, R137.H1_H1 ;  /* 0x30000089ff8a7230 */ /* 0x000fe40000004100 */
[C---:B------:R-:W-:Y:S01]  /*6bd0*/  FMUL R54, R78.reuse, R58 ;  /* 0x0000003a4e367220 */ /* 0x040fe20000400000 */
[----:B------:R-:W-:Y:S02]  /*6be0*/  HADD2.F32 R137, -RZ, R139.H0_H0 ;  /* 0x2000008bff897230 */ /* 0x000fe40000004100 */
[C---:B------:R-:W-:Y:S01]  /*6bf0*/  FFMA R55, R81.reuse, R134, R55 ;  /* 0x0000008651377223 */ /* 0x040fe20000000037 */
        /* <DEDUP_REMOVED lines=16> */
[----:B------:R-:W-:Y:S01]  /*6d00*/  FFMA R63, R81, R142, R63 ;  /* 0x0000008e513f7223 */ /* 0x000fe2000000003f */
[----:B------:R-:W-:Y:S01]  /*6d10*/  FMUL R67, R78, R67 ;  /* 0x000000434e437220 */ /* 0x000fe20000400000 */
[----:B------:R-:W-:Y:S01]  /*6d20*/  F2FP.SATFINITE.E5M2.F32.PACK_AB_MERGE_C R215, R51, R46, RZ ;  /* 0x0000002e33d7723e */ /* 0x000fe200048060ff */
[C---:B------:R-:W-:Y:S01]  /*6d30*/  FFMA R60, R81.reuse, R141, R60 ;  /* 0x0000008d513c7223 */ /* 0x040fe2000000003c */
[C---:B------:R-:W-:Y:S01]  /*6d40*/  FFMA R61, R81.reuse, R144, R61 ;  /* 0x00000090513d7223 */ /* 0x040fe2000000003d */
[C---:B------:R-:W-:Y:S01]  /*6d50*/  FFMA R62, R81.reuse, R143, R62 ;  /* 0x0000008f513e7223 */ /* 0x040fe2000000003e */
[----:B------:R-:W-:Y:S01]  /*6d60*/  FFMA R67, R81, R146, R67 ;  /* 0x0000009251437223 */ /* 0x000fe20000000043 */
[----:B------:R-:W-:Y:S02]  /*6d70*/  F2FP.SATFINITE.E5M2.F32.PACK_AB_MERGE_C R214, R41, R40, R214 ;  /* 0x0000002829d6723e */ /* 0x000fe400048060d6 */
[----:B------:R-:W-:Y:S02]  /*6d80*/  F2FP.SATFINITE.E5M2.F32.PACK_AB_MERGE_C R215, R45, R44, R215 ;  /* 0x0000002c2dd7723e */ /* 0x000fe400048060d7 */
[----:B------:R-:W-:Y:S02]  /*6d90*/  F2FP.SATFINITE.E5M2.F32.PACK_AB_MERGE_C R216, R55, R50, RZ ;  /* 0x0000003237d8723e */ /* 0x000fe400048060ff */
[----:B------:R-:W-:Y:S01]  /*6da0*/  F2FP.SATFINITE.E5M2.F32.PACK_AB_MERGE_C R217, R59, R54, RZ ;  /* 0x000000363bd9723e */ /* 0x000fe200048060ff */
[----:B------:R1:W-:Y:S01]  /*6db0*/  STS.128 [R195+0x8020], R212 ;  /* 0x008020d4c3007388 */ /* 0x0003e20000000c00 */
[----:B------:R-:W-:Y:S02]  /*6dc0*/  F2FP.SATFINITE.E5M2.F32.PACK_AB_MERGE_C R218, R63, R58, RZ ;  /* 0x0000003a3fda723e */ /* 0x000fe400048060ff */
[----:B------:R-:W-:Y:S02]  /*6dd0*/  F2FP.SATFINITE.E5M2.F32.PACK_AB_MERGE_C R219, R67, R62, RZ ;  /* 0x0000003e43db723e */ /* 0x000fe400048060ff */
[----:B------:R-:W-:Y:S02]  /*6de0*/  F2FP.SATFINITE.E5M2.F32.PACK_AB_MERGE_C R216, R49, R48, R216 ;  /* 0x0000003031d8723e */ /* 0x000fe400048060d8 */
[----:B------:R-:W-:Y:S02]  /*6df0*/  F2FP.SATFINITE.E5M2.F32.PACK_AB_MERGE_C R217, R53, R52, R217 ;  /* 0x0000003435d9723e */ /* 0x000fe400048060d9 */
[----:B------:R-:W-:Y:S02]  /*6e00*/  F2FP.SATFINITE.E5M2.F32.PACK_AB_MERGE_C R218, R57, R56, R218 ;  /* 0x0000003839da723e */ /* 0x000fe400048060da */
[----:B------:R-:W-:Y:S02]  /*6e10*/  F2FP.SATFINITE.E5M2.F32.PACK_AB_MERGE_C R219, R61, R60, R219 ;  /* 0x0000003c3ddb723e */ /* 0x000fe400048060db */
[----:B------:R-:W-:Y:S02]  /*6e20*/  LEA R204, R181, UR49, 0x3 ;  /* 0x00000031b5cc7c11 */ /* 0x000fe4000f8e18ff */
[----:B------:R-:W-:Y:S01]  /*6e30*/  @P6 SHF.L.U32 R221, R180, 0x1f, RZ ;  /* 0x0000001fb4dd6819 */ /* 0x000fe200000006ff */
[----:B------:R1:W-:Y:S01]  /*6e40*/  STS.128 [R194+0x8010], R216 ;  /* 0x008010d8c2007388 */ /* 0x0003e20000000c00 */
[----:B------:R-:W-:Y:S01]  /*6e50*/  @!PT LDS RZ, [RZ] ;  /* 0x00000000fffff984 */ /* 0x000fe20000000800 */
[----:B------:R-:W-:Y:S01]  /*6e60*/  @!PT LDS RZ, [RZ] ;  /* 0x00000000fffff984 */ /* 0x000fe20000000800 */
[----:B------:R-:W-:Y:S01]  /*6e70*/  @!PT LDS RZ, [RZ] ;  /* 0x00000000fffff984 */ /* 0x000fe20000000800 */
[----:B------:R-:W-:Y:S01]  /*6e80*/  @!PT LDS RZ, [RZ] ;  /* 0x00000000fffff984 */ /* 0x000fe20000000800 */
[----:B------:R2:W-:Y:S07]  /*6e90*/  MEMBAR.ALL.CTA ;  /* 0x0000000000007992 */ /* 0x0005ee0000008000 */
[----:B--2---:R-:W2:Y:S02]  /*6ea0*/  FENCE.VIEW.ASYNC.S ;  /* 0x00000000000073c6 */ /* 0x004ea40000000000 */
[----:B--2---:R-:W-:Y:S06]  /*6eb0*/  BAR.SYNC.DEFER_BLOCKING 0x1, 0x80 ;  /* 0x0042000000007b1d */ /* 0x004fec0000010000 */
[----:B------:R-:W-:Y:S05]  /*6ec0*/  @P0 BRA `(.L_x_101) ;  /* 0x0000000000280947 */ /* 0x000fea0003800000 */
[----:B------:R-:W-:Y:S02]  /*6ed0*/  UIADD3 UR4, UPT, UPT, UR49, 0x8200, URZ ;  /* 0x0000820031047890 */ /* 0x000fe4000fffe0ff */
[----:B------:R-:W-:Y:S01]  /*6ee0*/  UIADD3 UR6, UP0, UPT, UR52, 0x680, URZ ;  /* 0x0000068034067890 */ /* 0x000fe2000ff1e0ff */
[----:B------:R-:W-:Y:S03]  /*6ef0*/  UMOV UR43, UR36 ;  /* 0x00000024002b7c82 */ /* 0x000fe60008000000 */
[----:B------:R-:W-:Y:S01]  /*6f00*/  MOV R188, UR4 ;  /* 0x0000000400bc7c02 */ /* 0x000fe20008000f00 */
[----:B------:R-:W-:Y:S03]  /*6f10*/  UIADD3.X UR7, UPT, UPT, URZ, UR53, URZ, UP0, !UPT ;  /* 0x00000035ff077290 */ /* 0x000fe600087fe4ff */
[----:B------:R-:W-:Y:S11]  /*6f20*/  R2UR UR40, R188 ;  /* 0x00000000bc2872ca */ /* 0x000ff600000e0000 */
[----:B------:R-:W-:Y:S02]  /*6f30*/  @!UPT UIADD3 URZ, UPT, UPT, URZ, URZ, URZ ;  /* 0x000000fffffff290 */ /* 0x000fe4000fffe0ff */
[----:B------:R2:W-:Y:S01]  /*6f40*/  UTMASTG.3D [UR40], [UR6] ;  /* 0x00000028060073b5 */ /* 0x0005e20008010000 */
[----:B------:R0:W-:Y:S01]  /*6f50*/  UTMACMDFLUSH ;  /* 0x00000000000079b7 */ /* 0x0001e20000000000 */
[----:B--2---:R-:W-:Y:S04]  /*6f60*/  DEPBAR.LE SB0, 0x1 ;  /* 0x000080400000791a */ /* 0x004fe80000000000 */
.L_x_101:
[----:B------:R-:W-:Y:S05]  /*6f70*/  BSYNC.RECONVERGENT B0 ;  /* 0x0000000000007941 */ /* 0x000fea0003800200 */
.L_x_100:
[----:B------:R-:W-:Y:S06]  /*6f80*/  BAR.SYNC.DEFER_BLOCKING 0x1, 0x80 ;  /* 0x0042000000007b1d */ /* 0x000fec0000010000 */
[----:B------:R-:W2:Y:S01]  /*6f90*/  @P6 SYNCS.PHASECHK.TRANS64.TRYWAIT P0, [R204+URZ+0x70], R221 ;  /* 0x000070ddcc0065a7 */ /* 0x000ea200080011ff */
[----:B------:R-:W-:Y:S01]  /*6fa0*/  BSSY B1, `(.L_x_102) ;  /* 0x0000023000017945 */ /* 0x000fe20003800000 */
[----:B--2---:R-:W-:Y:S03]  /*6fb0*/  @P6 SEL R196, RZ, 0x1, !P0 ;  /* 0x00000001ffc46807 */ /* 0x004fe60004000000 */
[----:B------:R-:W-:Y:S05]  /*6fc0*/  @!P6 BRA `(.L_x_103) ;  /* 0x000000000080e947 */ /* 0x000fea0003800000 */
[----:B------:R-:W-:Y:S01]  /*6fd0*/  ISETP.NE.AND P1, PT, R197, RZ, PT ;  /* 0x000000ffc500720c */ /* 0x000fe20003f25270 */
[----:B------:R-:W-:Y:S01]  /*6fe0*/  BSSY B0, `(.L_x_104) ;  /* 0x000000a000007945 */ /* 0x000fe20003800000 */
[----:B------:R-:W-:Y:S11]  /*6ff0*/  ISETP.NE.AND P0, PT, R196, RZ, PT ;  /* 0x000000ffc400720c */ /* 0x000ff60003f05270 */
[----:B------:R-:W-:Y:S04]  /*7000*/  @P1 IMAD R0, R181, 0x2000, R186 ;  /* 0x00002000b5001824 */ /* 0x000fe800078e02ba */
[C---:B------:R-:W-:Y:S01]  /*7010*/  @P1 IMAD.IADD R6, R0.reuse, 0x1, R199 ;  /* 0x0000000100061824 */ /* 0x040fe200078e02c7 */
[----:B------:R-:W-:Y:S03]  /*7020*/  @P1 IADD3 R4, PT, PT, R0, R207, RZ ;  /* 0x000000cf00041210 */ /* 0x000fe60007ffe0ff */
[----:B------:R-:W-:Y:S01]  /*7030*/  @P1 IMAD.IADD R2, R205, 0x1, R6 ;  /* 0x00000001cd021824 */ /* 0x000fe200078e0206 */
[----:B------:R-:W-:Y:S06]  /*7040*/  @P0 BRA `(.L_x_105) ;  /* 0x00000000000c0947 */ /* 0x000fec0003800000 */
[----:B------:R-:W-:Y:S04]  /*7050*/  SHF.L.U32 R3, R180, 0x1f, RZ ;  /* 0x0000001fb4037819 */ /* 0x000fe800000006ff */
[----:B------:R-:W2:Y:S02]  /*7060*/  SYNCS.PHASECHK.TRANS64.TRYWAIT P0, [R204+URZ+0x70], R3 ;  /* 0x00007003cc0075a7 */ /* 0x000ea400080011ff */
[----:B--2---:R-:W-:Y:S05]  /*7070*/  @!P0 BRA `(.L_x_106) ;  /* 0x0000004c00148947 */ /* 0x004fea0003800000 */
.L_x_105:
[----:B------:R-:W-:Y:S05]  /*7080*/  BSYNC B0 ;  /* 0x0000000000007941 */ /* 0x000fea0003800000 */
.L_x_104:
[----:B------:R-:W-:Y:S01]  /*7090*/  ISETP.NE.AND P0, PT, R197, RZ, PT ;  /* 0x000000ffc500720c */ /* 0x000fe20003f05270 */
[----:B--2---:R-:W-:Y:S02]  /*70a0*/  VIADD R204, R204, 0x90 ;  /* 0x00000090cccc7836 */ /* 0x004fe40000000000 */
[----:B------:R-:W-:Y:S02]  /*70b0*/  IMAD.U32 R3, RZ, RZ, UR37 ;  /* 0x00000025ff037e24 */ /* 0x000fe4000f8e00ff */
[----:B------:R-:W-:Y:S03]  /*70c0*/  VIADD R181, R181, 0x1 ;  /* 0x00000001b5b57836 */ /* 0x000fe60000000000 */
[----:B------:R-:W-:Y:S05]  /*70d0*/  PRMT R3, R3, 0x654, R204 ;  /* 0x0000065403037816 */ /* 0x000fea00000000cc */
[----:B------:R2:W3:Y:S04]  /*70e0*/  @P0 LDS.128 R148, [R0] ;  /* 0x0000000000940984 */ /* 0x0004e80000000c00 */
[----:B------:R2:W4:Y:S04]  /*70f0*/  @P0 LDS.128 R156, [R4+0x20] ;  /* 0x00002000049c0984 */ /* 0x0005280000000c00 */
        /* <DEDUP_REMOVED lines=9> */
[----:B------:R-:W-:Y:S01]  /*7190*/  SEL R181, R181, RZ, P0 ;  /* 0x000000ffb5b57207 */ /* 0x000fe20000000000 */
[----:B-----5:R5:W-:Y:S02]  /*71a0*/  SYNCS.ARRIVE.TRANS64.RED.A1T0 RZ, [R3+URZ], RZ ;  /* 0x000000ff03ff79a7 */ /* 0x020be400081004ff */
[----:B-----5:R-:W-:Y:S04]  /*71b0*/  SEL R3, RZ, 0x1, P0 ;  /* 0x00000001ff037807 */ /* 0x020fe80000000000 */
[----:B--234-:R-:W-:Y:S02]  /*71c0*/  LOP3.LUT R180, R180, R3, RZ, 0x3c, !PT ;  /* 0x00000003b4b47212 */ /* 0x01cfe400078e3cff */
.L_x_103:
[----:B------:R-:W-:Y:S05]  /*71d0*/  BSYNC B1 ;  /* 0x0000000000017941 */ /* 0x000fea0003800000 */
.L_x_102:
[----:B------:R-:W-:Y:S01]  /*71e0*/  VIADD R0, R80, 0x40 ;  /* 0x0000004050007836 */ /* 0x000fe20000000000 */
[----:B------:R-:W-:Y:S04]  /*71f0*/  BSSY.RECONVERGENT B6, `(.L_x_107) ;  /* 0x0000015000067945 */ /* 0x000fe80003800200 */
[----:B------:R-:W-:Y:S04]  /*7200*/  SHF.R.U32.HI R0, RZ, 0x15, R0 ;  /* 0x00000015ff007819 */ /* 0x000fe80000011600 */
[----:B------:R-:W-:Y:S11]  /*7210*/  LOP3.LUT P0, RZ, R0, 0x3, R173, 0x48, !PT ;  /* 0x0000000300ff7812 */ /* 0x000ff600078048ad */
[----:B------:R-:W-:Y:S02]  /*7220*/  @!UPT UIADD3 URZ, UPT, UPT, URZ, URZ, URZ ;  /* 0x000000fffffff290 */ /* 0x000fe4000fffe0ff */
[----:B------:R-:W-:Y:S05]  /*7230*/  @!P0 BRA `(.L_x_108) ;  /* 0x0000000000408947 */ /* 0x000fea0003800000 */
[----:B------:R-:W2:Y:S01]  /*7240*/  LDCU.64 UR8, c[0x4][0x78] ;  /* 0x01000f00ff0877ac */ /* 0x000ea20008000a00 */
[----:B------:R-:W-:Y:S01]  /*7250*/  MOV R3, 0x0 ;  /* 0x0000000000037802 */ /* 0x000fe20000000f00 */
[----:B------:R-:W-:Y:S02]  /*7260*/  HFMA2 R12, -RZ, RZ, 0, 5.9604644775390625e-08 ;  /* 0x00000001ff0c7431 */ /* 0x000fe400000001ff */
[----:B------:R-:W-:Y:S02]  /*7270*/  IMAD.MOV.U32 R8, RZ, RZ, 0x192 ;  /* 0x00000192ff087424 */ /* 0x000fe400078e00ff */
[----:B------:R-:W-:Y:S01]  /*7280*/  IMAD.MOV.U32 R13, RZ, RZ, RZ ;  /* 0x000000ffff0d7224 */ /* 0x000fe200078e00ff */
[----:B------:R-:W3:Y:S01]  /*7290*/  LDCU.64 UR6, c[0x4][0x80] ;  /* 0x01001000ff0677ac */ /* 0x000ee20008000a00 */
[----:B------:R-:W4:Y:S01]  /*72a0*/  LDC.64 R2, c[0x4][R3] ;  /* 0x0100000003027b82 */ /* 0x000f220000000a00 */
[----:B------:R-:W5:Y:S01]  /*72b0*/  LDCU.64 UR4, c[0x4][0x18] ;  /* 0x01000300ff0477ac */ /* 0x000f620008000a00 */
[----:B--2---:R-:W-:Y:S01]  /*72c0*/  MOV R5, UR9 ;  /* 0x0000000900057c02 */ /* 0x004fe20008000f00 */
[----:B------:R-:W-:Y:S01]  /*72d0*/  IMAD.U32 R4, RZ, RZ, UR8 ;  /* 0x00000008ff047e24 */ /* 0x000fe2000f8e00ff */
[----:B---3--:R-:W-:Y:S01]  /*72e0*/  MOV R7, UR7 ;  /* 0x0000000700077c02 */ /* 0x008fe20008000f00 */
[----:B------:R-:W-:Y:S01]  /*72f0*/  IMAD.U32 R6, RZ, RZ, UR6 ;  /* 0x00000006ff067e24 */ /* 0x000fe2000f8e00ff */
[----:B-----5:R-:W-:Y:S01]  /*7300*/  MOV R11, UR5 ;  /* 0x00000005000b7c02 */ /* 0x020fe20008000f00 */
[----:B------:R-:W-:Y:S02]  /*7310*/  IMAD.U32 R10, RZ, RZ, UR4 ;  /* 0x00000004ff0a7e24 */ /* 0x000fe4000f8e00ff */
[----:B------:R-:W-:Y:S07]  /*7320*/  LEPC R20, `(.L_x_108) ;  /* 0x000000001014794e */ /* 0x000fee0000000000 */
[----:B-1--4-:R-:W-:Y:S05]  /*7330*/  CALL.ABS.NOINC R2 ;  /* 0x0000000002007343 */ /* 0x012fea0003c00000 */
.L_x_108:
[----:B------:R-:W-:Y:S05]  /*7340*/  BSYNC.RECONVERGENT B6 ;  /* 0x0000000000067941 */ /* 0x000fea0003800200 */
.L_x_107:
[----:B------:R-:W-:Y:S01]  /*7350*/  F2FP.F16.E5M2.UNPACK_B R4, R149 ;  /* 0x00000095ff04723e */ /* 0x000fe200020004ff */
[----:B------:R-:W-:Y:S05]  /*7360*/  WARPSYNC.ALL ;  /* 0x0000000000007948 */ /* 0x000fea0003800000 */
[----:B------:R-:W-:Y:S01]  /*7370*/  R2UR UR4, R80 ;  /* 0x00000000500472ca */ /* 0x000fe200000e0000 */
[--C-:B------:R-:W-:Y:S01]  /*7380*/  HADD2.F32 R88, -RZ, R4.reuse.H0_H0 ;  /* 0x20000004ff587230 */ /* 0x100fe20000004100 */
[-C--:B------:R-:W-:Y:S01]  /*7390*/  F2FP.F16.E5M2.UNPACK_B R0, R148.reuse ;  /* 0x00000094ff00723e */ /* 0x080fe200020004ff */
[----:B------:R-:W-:Y:S01]  /*73a0*/  HADD2.F32 R83, -RZ, R4.H1_H1 ;  /* 0x30000004ff537230 */ /* 0x000fe20000004100 */
[----:B------:R-:W-:Y:S01]  /*73b0*/  F2FP.F16.E5M2.UNPACK_B R4, R151 ;  /* 0x00000097ff04723e */ /* 0x000fe200020004ff */
[----:B------:R-:W-:Y:S01]  /*73c0*/  BSSY.RECONVERGENT B0, `(.L_x_109) ;  /* 0x0000116000007945 */ /* 0x000fe20003800200 */
[----:B------:R-:W-:Y:S01]  /*73d0*/  F2FP.F16.E5M2.UNPACK_B R3, R148.H1 ;  /* 0x00000094ff03723e */ /* 0x000fe200030004ff */
[--C-:B------:R-:W-:Y:S01]  /*73e0*/  HADD2.F32 R2, -RZ, R0.reuse.H0_H0 ;  /* 0x20000000ff027230 */ /* 0x100fe20000004100 */
[----:B-1----:R-:W-:Y:S01]  /*73f0*/  F2FP.F16.E5M2.UNPACK_B R135, R162 ;  /* 0x000000a2ff87723e */ /* 0x002fe200020004ff */
[----:B------:R-:W-:Y:S01]  /*7400*/  HADD2.F32 R82, -RZ, R0.H1_H1 ;  /* 0x30000000ff527230 */ /* 0x000fe20000004100 */
[----:B------:R-:W-:Y:S01]  /*7410*/  F2FP.F16.E5M2.UNPACK_B R0, R149.H1 ;  /* 0x00000095ff00723e */ /* 0x000fe200030004ff */
[--C-:B------:R-:W-:Y:S01]  /*7420*/  HADD2.F32 R84, -RZ, R3.reuse.H0_H0 ;  /* 0x20000003ff547230 */ /* 0x100fe20000004100 */
[----:B------:R-:W-:Y:S01]  /*7430*/  F2FP.F16.E5M2.UNPACK_B R125, R159.H1 ;  /* 0x0000009fff7d723e */ /* 0x000fe200030004ff */
[----:B------:R-:W-:Y:S01]  /*7440*/  HADD2.F32 R86, -RZ, R3.H1_H1 ;  /* 0x30000003ff567230 */ /* 0x000fe20000004100 */
[-C--:B------:R-:W-:Y:S01]  /*7450*/  F2FP.F16.E5M2.UNPACK_B R3, R150.reuse ;  /* 0x00000096ff03723e */ /* 0x080fe200020004ff */
[--C-:B------:R-:W-:Y:S01]  /*7460*/  HADD2.F32 R90, -RZ, R0.reuse.H0_H0 ;  /* 0x20000000ff5a7230 */ /* 0x100fe20000004100 */
[----:B------:R-:W-:Y:S01]  /*7470*/  ISETP.NE.AND P0, PT, R189, RZ, PT ;  /* 0x000000ffbd00720c */ /* 0x000fe20003f05270 */
[----:B------:R-:W-:Y:S01]  /*7480*/  HADD2.F32 R85, -RZ, R0.H1_H1 ;  /* 0x30000000ff557230 */ /* 0x000fe20000004100 */
[----:B------:R-:W-:Y:S01]  /*7490*/  F2FP.F16.E5M2.UNPACK_B R0, R150.H1 ;  /* 0x00000096ff00723e */ /* 0x000fe200030004ff */
[--C-:B------:R-:W-:Y:S01]  /*74a0*/  HADD2.F32 R92, -RZ, R3.reuse.H0_H0 ;  /* 0x20000003ff5c7230 */ /* 0x100fe20000004100 */
[----:B------:R-:W-:Y:S01]  /*74b0*/  ISETP.NE.AND P6, PT, R198, RZ, PT ;  /* 0x000000ffc600720c */ /* 0x000fe20003fc5270 */
[----:B------:R-:W-:Y:S01]  /*74c0*/  HADD2.F32 R87, -RZ, R3.H1_H1 ;  /* 0x30000003ff577230 */ /* 0x000fe20000004100 */
[----:B------:R-:W-:Y:S01]  /*74d0*/  F2FP.F16.E5M2.UNPACK_B R3, R151.H1 ;  /* 0x00000097ff03723e */ /* 0x000fe200030004ff */
[--C-:B------:R-:W-:Y:S02]  /*74e0*/  HADD2.F32 R94, -RZ, R0.reuse.H0_H0 ;  /* 0x20000000ff5e7230 */ /* 0x100fe40000004100 */
[----:B------:R-:W-:Y:S01]  /*74f0*/  HADD2.F32 R89, -RZ, R0.H1_H1 ;  /* 0x30000000ff597230 */ /* 0x000fe20000004100 */
[-C--:B------:R-:W-:Y:S01]  /*7500*/  F2FP.F16.E5M2.UNPACK_B R0, R152.reuse ;  /* 0x00000098ff00723e */ /* 0x080fe200020004ff */
[--C-:B------:R-:W-:Y:S02]  /*7510*/  HADD2.F32 R96, -RZ, R4.reuse.H0_H0 ;  /* 0x20000004ff607230 */ /* 0x100fe40000004100 */
[----:B------:R-:W-:Y:S01]  /*7520*/  HADD2.F32 R91, -RZ, R4.H1_H1 ;  /* 0x30000004ff5b7230 */ /* 0x000fe20000004100 */
[-C--:B------:R-:W-:Y:S01]  /*7530*/  F2FP.F16.E5M2.UNPACK_B R4, R153.reuse ;  /* 0x00000099ff04723e */ /* 0x080fe200020004ff */
[--C-:B------:R-:W-:Y:S02]  /*7540*/  HADD2.F32 R100, -RZ, R0.reuse.H0_H0 ;  /* 0x20000000ff647230 */ /* 0x100fe40000004100 */
[----:B------:R-:W-:Y:S01]  /*7550*/  HADD2.F32 R95, -RZ, R0.H1_H1 ;  /* 0x30000000ff5f7230 */ /* 0x000fe20000004100 */
[----:B------:R-:W-:Y:S01]  /*7560*/  F2FP.F16.E5M2.UNPACK_B R0, R153.H1 ;  /* 0x00000099ff00723e */ /* 0x000fe200030004ff */
[--C-:B------:R-:W-:Y:S02]  /*7570*/  HADD2.F32 R98, -RZ, R3.reuse.H0_H0 ;  /* 0x20000003ff627230 */ /* 0x100fe40000004100 */
[----:B------:R-:W-:Y:S01]  /*7580*/  HADD2.F32 R93, -RZ, R3.H1_H1 ;  /* 0x30000003ff5d7230 */ /* 0x000fe20000004100 */
[----:B------:R-:W-:Y:S01]  /*7590*/  F2FP.F16.E5M2.UNPACK_B R3, R152.H1 ;  /* 0x00000098ff03723e */ /* 0x000fe200030004ff */
[--C-:B------:R-:W-:Y:S02]  /*75a0*/  HADD2.F32 R106, -RZ, R0.reuse.H0_H0 ;  /* 0x20000000ff6a7230 */ /* 0x100fe40000004100 */
[----:B------:R-:W-:Y:S01]  /*75b0*/  HADD2.F32 R101, -RZ, R0.H1_H1 ;  /* 0x30000000ff657230 */ /* 0x000fe20000004100 */
[-C--:B------:R-:W-:Y:S01]  /*75c0*/  F2FP.F16.E5M2.UNPACK_B R0, R154.reuse.H1 ;  /* 0x0000009aff00723e */ /* 0x080fe200030004ff */
[--C-:B------:R-:W-:Y:S02]  /*75d0*/  HADD2.F32 R104, -RZ, R4.reuse.H0_H0 ;  /* 0x20000004ff687230 */ /* 0x100fe40000004100 */
[----:B------:R-:W-:Y:S01]  /*75e0*/  HADD2.F32 R99, -RZ, R4.H1_H1 ;  /* 0x30000004ff637230 */ /* 0x000fe20000004100 */
[----:B------:R-:W-:Y:S01]  /*75f0*/  F2FP.F16.E5M2.UNPACK_B R4, R155 ;  /* 0x0000009bff04723e */ /* 0x000fe200020004ff */
[--C-:B------:R-:W-:Y:S02]  /*7600*/  HADD2.F32 R102, -RZ, R3.reuse.H0_H0 ;  /* 0x20000003ff667230 */ /* 0x100fe40000004100 */
[----:B------:R-:W-:Y:S01]  /*7610*/  HADD2.F32 R97, -RZ, R3.H1_H1 ;  /* 0x30000003ff617230 */ /* 0x000fe20000004100 */
[----:B------:R-:W-:Y:S01]  /*7620*/  F2FP.F16.E5M2.UNPACK_B R3, R154 ;  /* 0x0000009aff03723e */ /* 0x000fe200020004ff */
[--C-:B------:R-:W-:Y:S02]  /*7630*/  HADD2.F32 R110, -RZ, R0.reuse.H0_H0 ;  /* 0x20000000ff6e7230 */ /* 0x100fe40000004100 */
[----:B------:R-:W-:Y:S01]  /*7640*/  HADD2.F32 R105, -RZ, R0.H1_H1 ;  /* 0x30000000ff697230 */ /* 0x000fe20000004100 */
[-C--:B------:R-:W-:Y:S01]  /*7650*/  F2FP.F16.E5M2.UNPACK_B R0, R156.reuse ;  /* 0x0000009cff00723e */ /* 0x080fe200020004ff */
[--C-:B------:R-:W-:Y:S02]  /*7660*/  HADD2.F32 R112, -RZ, R4.reuse.H0_H0 ;  /* 0x20000004ff707230 */ /* 0x100fe40000004100 */
[----:B------:R-:W-:Y:S01]  /*7670*/  HADD2.F32 R107, -RZ, R4.H1_H1 ;  /* 0x30000004ff6b7230 */ /* 0x000fe20000004100 */
[----:B------:R-:W-:Y:S01]  /*7680*/  F2FP.F16.E5M2.UNPACK_B R4, R157 ;  /* 0x0000009dff04723e */ /* 0x000fe200020004ff */
[--C-:B------:R-:W-:Y:S02]  /*7690*/  HADD2.F32 R108, -RZ, R3.reuse.H0_H0 ;  /* 0x20000003ff6c7230 */ /* 0x100fe40000004100 */
[----:B------:R-:W-:Y:S01]  /*76a0*/  HADD2.F32 R103, -RZ, R3.H1_H1 ;  /* 0x30000003ff677230 */ /* 0x000fe20000004100 */
[----:B------:R-:W-:Y:S01]  /*76b0*/  F2FP.F16.E5M2.UNPACK_B R3, R155.H1 ;  /* 0x0000009bff03723e */ /* 0x000fe200030004ff */
[--C-:B------:R-:W-:Y:S02]  /*76c0*/  HADD2.F32 R116, -RZ, R0.reuse.H0_H0 ;  /* 0x20000000ff747230 */ /* 0x100fe40000004100 */
[----:B------:R-:W-:Y:S01]  /*76d0*/  HADD2.F32 R111, -RZ, R0.H1_H1 ;  /* 0x30000000ff6f7230 */ /* 0x000fe20000004100 */
[----:B------:R-:W-:Y:S01]  /*76e0*/  F2FP.F16.E5M2.UNPACK_B R0, R156.H1 ;  /* 0x0000009cff00723e */ /* 0x000fe200030004ff */
[--C-:B------:R-:W-:Y:S02]  /*76f0*/  HADD2.F32 R120, -RZ, R4.reuse.H0_H0 ;  /* 0x20000004ff787230 */ /* 0x100fe40000004100 */
[----:B------:R-:W-:Y:S02]  /*7700*/  HADD2.F32 R115, -RZ, R4.H1_H1 ;  /* 0x30000004ff737230 */ /* 0x000fe40000004100 */
[--C-:B------:R-:W-:Y:S01]  /*7710*/  HADD2.F32 R114, -RZ, R3.reuse.H0_H0 ;  /* 0x20000003ff727230 */ /* 0x100fe20000004100 */
[----:B------:R-:W1:Y:S01]  /*7720*/  LDTM.x64 R4, tmem[UR4+0x40] ;  /* 0x00004004000479ee */ /* 0x000e620008340000 */
[----:B------:R-:W-:Y:S01]  /*7730*/  HADD2.F32 R109, -RZ, R3.H1_H1 ;  /* 0x30000003ff6d7230 */ /* 0x000fe20000004100 */
[----:B------:R-:W-:Y:S01]  /*7740*/  F2FP.F16.E5M2.UNPACK_B R3, R157.H1 ;  /* 0x0000009dff03723e */ /* 0x000fe200030004ff */
        /* <DEDUP_REMOVED lines=14> */
[----:B------:R-:W-:Y:S01]  /*7830*/  F2FP.F16.E5M2.UNPACK_B R0, R160.H1 ;  /* 0x000000a0ff00723e */ /* 0x000fe200030004ff */
[--C-:B------:R-:W-:Y:S02]  /*7840*/  HADD2.F32 R132, -RZ, R3.reuse.H0_H0 ;  /* 0x20000003ff847230 */ /* 0x100fe40000004100 */
[C---:B-1----:R-:W-:Y:S01]  /*7850*/  FMUL R7, R78.reuse, R7 ;  /* 0x000000074e077220 */ /* 0x042fe20000400000 */
        /* <DEDUP_REMOVED lines=10> */
[C---:B------:R-:W-:Y:S01]  /*7900*/  FMUL R0, R78.reuse, R4 ;  /* 0x000000044e007220 */ /* 0x040fe20000400000 */
[--C-:B------:R-:W-:Y:S01]  /*7910*/  HADD2.F32 R140, -RZ, R135.reuse.H0_H0 ;  /* 0x20000087ff8c7230 */ /* 0x100fe20000004100 */
[----:B------:R-:W-:Y:S01]  /*7920*/  F2FP.F16.E5M2.UNPACK_B R4, R163 ;  /* 0x000000a3ff04723e */ /* 0x000fe200020004ff */
[----:B------:R-:W-:Y:S02]  /*7930*/  HADD2.F32 R135, -RZ, R135.H1_H1 ;  /* 0x30000087ff877230 */ /* 0x000fe40000004100 */
[C---:B------:R-:W-:Y:S01]  /*7940*/  FFMA R0, R81.reuse, R2, R0 ;  /* 0x0000000251007223 */ /* 0x040fe20000000000 */
[C---:B------:R-:W-:Y:S01]  /*7950*/  FMUL R2, R78.reuse, R5 ;  /* 0x000000054e027220 */ /* 0x040fe20000400000 */
[--C-:B------:R-:W-:Y:S01]  /*7960*/  HADD2.F32 R142, -RZ, R3.reuse.H0_H0 ;  /* 0x20000003ff8e7230 */ /* 0x100fe20000004100 */
[----:B------:R-:W-:Y:S01]  /*7970*/  F2FP.F16.E5M2.UNPACK_B R5, R163.H1 ;  /* 0x000000a3ff05723e */ /* 0x000fe200030004ff */
[----:B------:R-:W-:Y:S02]  /*7980*/  HADD2.F32 R137, -RZ, R3.H1_H1 ;  /* 0x30000003ff897230 */ /* 0x000fe40000004100 */
[C---:B------:R-:W-:Y:S01]  /*7990*/  FFMA R2, R81.reuse, R82, R2 ;  /* 0x0000005251027223 */ /* 0x040fe20000000002 */
[--C-:B------:R-:W-:Y:S02]  /*79a0*/  HADD2.F32 R82, -RZ, R4.reuse.H0_H0 ;  /* 0x20000004ff527230 */ /* 0x100fe40000004100 */
[C---:B------:R-:W-:Y:S01]  /*79b0*/  FMUL R3, R78.reuse, R6 ;  /* 0x000000064e037220 */ /* 0x040fe20000400000 */
[----:B------:R-:W-:Y:S02]  /*79c0*/  HADD2.F32 R139, -RZ, R4.H1_H1 ;  /* 0x30000004ff8b7230 */ /* 0x000fe40000004100 */
[C---:B------:R-:W-:Y:S01]  /*79d0*/  FMUL R4, R78.reuse, R9 ;  /* 0x000000094e047220 */ /* 0x040fe20000400000 */
[--C-:B------:R-:W-:Y:S02]  /*79e0*/  HADD2.F32 R141, -RZ, R5.reuse.H1_H1 ;  /* 0x30000005ff8d7230 */ /* 0x100fe40000004100 */
[C---:B------:R-:W-:Y:S01]  /*79f0*/  FFMA R3, R81.reuse, R84, R3 ;  /* 0x0000005451037223 */ /* 0x040fe20000000003 */
[----:B------:R-:W-:Y:S01]  /*7a00*/  FFMA R7, R81, R86, R7 ;  /* 0x0000005651077223 */ /* 0x000fe20000000007 */
[----:B------:R-:W-:Y:S02]  /*7a10*/  HADD2.F32 R84, -RZ, R5.H0_H0 ;  /* 0x20000005ff547230 */ /* 0x000fe40000004100 */
[C---:B------:R-:W-:Y:S01]  /*7a20*/  FMUL R5, R78.reuse, R10 ;  /* 0x0000000a4e057220 */ /* 0x040fe20000400000 */
[C---:B------:R-:W-:Y:S01]  /*7a30*/  FMUL R6, R78.reuse, R11 ;  /* 0x0000000b4e067220 */ /* 0x040fe20000400000 */
[C---:B------:R-:W-:Y:S01]  /*7a40*/  FMUL R11, R78.reuse, R16 ;  /* 0x000000104e0b7220 */ /* 0x040fe20000400000 */
[----:B------:R-:W-:Y:S01]  /*7a50*/  F2FP.SATFINITE.E5M2.F32.PACK_AB_MERGE_C R143, R7, R3, RZ ;  /* 0x00000003078f723e */ /* 0x000fe200048060ff */
[C---:B------:R-:W-:Y:S01]  /*7a60*/  FMUL R3, R78.reuse, R8 ;  /* 0x000000084e037220 */ /* 0x040fe20000400000 */
[C---:B------:R-:W-:Y:S01]  /*7a70*/  FMUL R7, R78.reuse, R12 ;  /* 0x0000000c4e077220 */ /* 0x040fe20000400000 */
[C---:B------:R-:W-:Y:S01]  /*7a80*/  FMUL R8, R78.reuse, R13 ;  /* 0x0000000d4e087220 */ /* 0x040fe20000400000 */
[C---:B------:R-:W-:Y:S01]  /*7a90*/  FMUL R12, R78.reuse, R17 ;  /* 0x000000114e0c7220 */ /* 0x040fe20000400000 */
[C---:B------:R-:W-:Y:S01]  /*7aa0*/  FFMA R3, R81.reuse, R88, R3 ;  /* 0x0000005851037223 */ /* 0x040fe20000000003 */
[C---:B------:R-:W-:Y:S01]  /*7ab0*/  FFMA R4, R81.reuse, R83, R4 ;  /* 0x0000005351047223 */ /* 0x040fe20000000004 */
[C---:B------:R-:W-:Y:S01]  /*7ac0*/  FFMA R5, R81.reuse, R90, R5 ;  /* 0x0000005a51057223 */ /* 0x040fe20000000005 */
[C---:B------:R-:W-:Y:S01]  /*7ad0*/  FFMA R6, R81.reuse, R85, R6 ;  /* 0x0000005551067223 */ /* 0x040fe20000000006 */
[C---:B------:R-:W-:Y:S01]  /*7ae0*/  FFMA R7, R81.reuse, R92, R7 ;  /* 0x0000005c51077223 */ /* 0x040fe20000000007 */
[C---:B------:R-:W-:Y:S01]  /*7af0*/  FFMA R8, R81.reuse, R87, R8 ;  /* 0x0000005751087223 */ /* 0x040fe20000000008 */
[C---:B------:R-:W-:Y:S01]  /*7b00*/  FMUL R16, R78.reuse, R21 ;  /* 0x000000154e107220 */ /* 0x040fe20000400000 */
[----:B------:R-:W-:Y:S01]  /*7b10*/  FMUL R9, R78, R14 ;  /* 0x0000000e4e097220 */ /* 0x000fe20000400000 */
[----:B------:R-:W-:Y:S01]  /*7b20*/  F2FP.SATFINITE.E5M2.F32.PACK_AB_MERGE_C R5, R6, R5, RZ ;  /* 0x000000050605723e */ /* 0x000fe200048060ff */
[C---:B------:R-:W-:Y:S01]  /*7b30*/  FMUL R10, R78.reuse, R15 ;  /* 0x0000000f4e0a7220 */ /* 0x040fe20000400000 */
[C---:B------:R-:W-:Y:S01]  /*7b40*/  FMUL R15, R78.reuse, R20 ;  /* 0x000000144e0f7220 */ /* 0x040fe20000400000 */
[C---:B------:R-:W-:Y:S01]  /*7b50*/  FFMA R9, R81.reuse, R94, R9 ;  /* 0x0000005e51097223 */ /* 0x040fe20000000009 */
[C---:B------:R-:W-:Y:S01]  /*7b60*/  FMUL R20, R78.reuse, R25 ;  /* 0x000000194e147220 */ /* 0x040fe20000400000 */
[C---:B------:R-:W-:Y:S01]  /*7b70*/  FFMA R10, R81.reuse, R89, R10 ;  /* 0x00000059510a7223 */ /* 0x040fe2000000000a */
[C---:B------:R-:W-:Y:S01]  /*7b80*/  FFMA R11, R81.reuse, R96, R11 ;  /* 0x00000060510b7223 */ /* 0x040fe2000000000b */
[C---:B------:R-:W-:Y:S01]  /*7b90*/  FFMA R12, R81.reuse, R91, R12 ;  /* 0x0000005b510c7223 */ /* 0x040fe2000000000c */
[C---:B------:R-:W-:Y:S01]  /*7ba0*/  FMUL R13, R78.reuse, R18 ;  /* 0x000000124e0d7220 */ /* 0x040fe20000400000 */
[----:B------:R-:W-:Y:S01]  /*7bb0*/  FMUL R14, R78, R19 ;  /* 0x000000134e0e7220 */ /* 0x000fe20000400000 */
[----:B------:R-:W-:Y:S01]  /*7bc0*/  F2FP.SATFINITE.E5M2.F32.PACK_AB_MERGE_C R9, R10, R9, RZ ;  /* 0x000000090a09723e */ /* 0x000fe200048060ff */
[C---:B------:R-:W-:Y:S01]  /*7bd0*/  FMUL R19, R78.reuse, R24 ;  /* 0x000000184e137220 */ /* 0x040fe20000400000 */
        /* <DEDUP_REMOVED lines=17> */
[----:B------:R-:W-:Y:S01]  /*7cf0*/  FMUL R27, R78, R32 ;  /* 0x000000204e1b7220 */ /* 0x000fe20000400000 */
[C---:B------:R-:W-:Y:S01]  /*7d00*/  FFMA R21, R81.reuse, R106, R21 ;  /* 0x0000006a51157223 */ /* 0x040fe20000000015 */
[C---:B------:R-:W-:Y:S01]  /*7d10*/  FFMA R22, R81.reuse, R101, R22 ;  /* 0x0000006551167223 */ /* 0x040fe20000000016 */
[----:B------:R-:W-:Y:S01]  /*7d20*/  F2FP.SATFINITE.E5M2.F32.PACK_AB_MERGE_C R16, R16, R15, R17 ;  /* 0x0000000f1010723e */ /* 0x000fe20004806011 */
[C---:B------:R-:W-:Y:S01]  /*7d30*/  FFMA R23, R81.reuse, R108, R23 ;  /* 0x0000006c51177223 */ /* 0x040fe20000000017 */
[C---:B------:R-:W-:Y:S01]  /*7d40*/  FFMA R24, R81.reuse, R103, R24 ;  /* 0x0000006751187223 */ /* 0x040fe20000000018 */
[----:B------:R-:W-:Y:S01]  /*7d50*/  FMUL R32, R78, R37 ;  /* 0x000000254e207220 */ /* 0x000fe20000400000 */
[----:B------:R-:W-:Y:S01]  /*7d60*/  F2FP.SATFINITE.E5M2.F32.PACK_AB_MERGE_C R21, R22, R21, RZ ;  /* 0x000000151615723e */ /* 0x000fe200048060ff */
[C---:B------:R-:W-:Y:S01]  /*7d70*/  FMUL R25, R78.reuse, R30 ;  /* 0x0000001e4e197220 */ /* 0x040fe20000400000 */
[C---:B------:R-:W-:Y:S01]  /*7d80*/  FMUL R26, R78.reuse, R31 ;  /* 0x0000001f4e1a7220 */ /* 0x040fe20000400000 */
[----:B------:R-:W-:Y:S01]  /*7d90*/  FMUL R31, R78, R36 ;  /* 0x000000244e1f7220 */ /* 0x000fe20000400000 */
[----:B------:R-:W-:Y:S01]  /*7da0*/  F2FP.SATFINITE.E5M2.F32.PACK_AB_MERGE_C R17, R20, R19, R21 ;  /* 0x000000131411723e */ /* 0x000fe20004806015 */
        /* <DEDUP_REMOVED lines=8> */
[----:B------:R-:W-:Y:S01]  /*7e30*/  FMUL R35, R78, R40 ;  /* 0x000000284e237220 */ /* 0x000fe20000400000 */
[C---:B------:R-:W-:Y:S01]  /*7e40*/  FFMA R29, R81.reuse, R114, R29 ;  /* 0x00000072511d7223 */ /* 0x040fe2000000001d */
[----:B------:R-:W-:Y:S01]  /*7e50*/  F2FP.SATFINITE.E5M2.F32.PACK_AB_MERGE_C R18, R24, R23, R18 ;  /* 0x000000171812723e */ /* 0x000fe20004806012 */
        /* <DEDUP_REMOVED lines=22> */
[C---:B------:R-:W-:Y:S01]  /*7fc0*/  FMUL R41, R78.reuse, R46 ;  /* 0x0000002e4e297220 */ /* 0x040fe20000400000 */
[C---:B------:R-:W-:Y:S01]  /*7fd0*/  FMUL R42, R78.reuse, R47 ;  /* 0x0000002f4e2a7220 */ /* 0x040fe20000400000 */
[C---:B------:R-:W-:Y:S01]  /*7fe0*/  FFMA R40, R81.reuse, R119, R40 ;  /* 0x0000007751287223 */ /* 0x040fe20000000028 */
[--C-:B------:R-:W-:Y:S02]  /*7ff0*/  HADD2.F32 R130, -RZ, R125.reuse.H0_H0 ;  /* 0x2000007dff827230 */ /* 0x100fe40000004100 */
[C---:B------:R-:W-:Y:S01]  /*8000*/  FFMA R41, R81.reuse, R126, R41 ;  /* 0x0000007e51297223 */ /* 0x040fe20000000029 */
[----:B------:R-:W-:Y:S02]  /*8010*/  HADD2.F32 R125, -RZ, R125.H1_H1 ;  /* 0x3000007dff7d7230 */ /* 0x000fe40000004100 */
[C---:B------:R-:W-:Y:S01]  /*8020*/  FMUL R45, R78.reuse, R50 ;  /* 0x000000324e2d7220 */ /* 0x040fe20000400000 */
[C---:B------:R-:W-:Y:S01]  /*8030*/  FFMA R42, R81.reuse, R121, R42 ;  /* 0x00000079512a7223 */ /* 0x040fe2000000002a */
[C---:B------:R-:W-:Y:S01]  /*8040*/  FMUL R46, R78.reuse, R51 ;  /* 0x000000334e2e7220 */ /* 0x040fe20000400000 */
[C---:B------:R-:W-:Y:S01]  /*8050*/  FFMA R43, R81.reuse, R128, R43 ;  /* 0x00000080512b7223 */ /* 0x040fe2000000002b */
[C---:B------:R-:W-:Y:S01]  /*8060*/  FMUL R47, R78.reuse, R52 ;  /* 0x000000344e2f7220 */ /* 0x040fe20000400000 */
        /* <DEDUP_REMOVED lines=10> */
[C---:B------:R-:W-:Y:S01]  /*8110*/  FFMA R45, R81.reuse, R130, R45 ;  /* 0x00000082512d7223 */ /* 0x040fe2000000002d */
[C---:B------:R-:W-:Y:S01]  /*8120*/  FMUL R59, R78.reuse, R64 ;  /* 0x000000404e3b7220 */ /* 0x040fe20000400000 */
[C---:B------:R-:W-:Y:S01]  /*8130*/  FMUL R60, R78.reuse, R65 ;  /* 0x000000414e3c7220 */ /* 0x040fe20000400000 */
[C---:B------:R-:W-:Y:S01]  /*8140*/  FMUL R61, R78.reuse, R66 ;  /* 0x000000424e3d7220 */ /* 0x040fe20000400000 */
[----:B------:R-:W-:Y:S01]  /*8150*/  FMUL R62, R78, R67 ;  /* 0x000000434e3e7220 */ /* 0x000fe20000400000 */
[C---:B------:R-:W-:Y:S01]  /*8160*/  FFMA R46, R81.reuse, R125, R46 ;  /* 0x0000007d512e7223 */ /* 0x040fe2000000002e */
[----:B------:R-:W-:Y:S01]  /*8170*/  F2FP.SATFINITE.E5M2.F32.PACK_AB_MERGE_C R64, R2, R0, R143 ;  /* 0x000000000240723e */ /* 0x000fe2000480608f */
[C---:B------:R-:W-:Y:S01]  /*8180*/  FFMA R47, R81.reuse, R132, R47 ;  /* 0x00000084512f7223 */ /* 0x040fe2000000002f */
[----:B------:R-:W-:Y:S01]  /*8190*/  F2FP.SATFINITE.E5M2.F32.PACK_AB_MERGE_C R65, R4, R3, R5 ;  /* 0x000000030441723e */ /* 0x000fe20004806005 */
[C---:B------:R-:W-:Y:S01]  /*81a0*/  FFMA R48, R81.reuse, R127, R48 ;  /* 0x0000007f51307223 */ /* 0x040fe20000000030 */
[----:B------:R-:W-:Y:S01]  /*81b0*/  F2FP.SATFINITE.E5M2.F32.PACK_AB_MERGE_C R66, R8, R7, R9 ;  /* 0x000000070842723e */ /* 0x000fe20004806009 */
[C---:B------:R-:W-:Y:S01]  /*81c0*/  FFMA R49, R81.reuse, R134, R49 ;  /* 0x0000008651317223 */ /* 0x040fe20000000031 */
[----:B------:R-:W-:Y:S01]  /*81d0*/  F2FP.SATFINITE.E5M2.F32.PACK_AB_MERGE_C R67, R12, R11, R13 ;  /* 0x0000000b0c43723e */ /* 0x000fe2000480600d */
[----:B------:R-:W-:Y:S01]  /*81e0*/  FMUL R53, R78, R58 ;  /* 0x0000003a4e357220 */ /* 0x000fe20000400000 */
[C---:B------:R-:W-:Y:S01]  /*81f0*/  FFMA R50, R81.reuse, R129, R50 ;  /* 0x0000008151327223 */ /* 0x040fe20000000032 */
[C---:B------:R-:W-:Y:S01]  /*8200*/  FFMA R51, R81.reuse, R136, R51 ;  /* 0x0000008851337223 */ /* 0x040fe20000000033 */
[C---:B------:R-:W-:Y:S01]  /*8210*/  FFMA R52, R81.reuse, R131, R52 ;  /* 0x0000008351347223 */ /* 0x040fe20000000034 */
[----:B------:R1:W-:Y:S01]  /*8220*/  STS.128 [R172+UR49+0xa200], R64 ;  /* 0x00a20040ac007988 */ /* 0x0003e20008000c31 */
[C---:B------:R-:W-:Y:S01]  /*8230*/  FFMA R53, R81.reuse, R138, R53 ;  /* 0x0000008a51357223 */ /* 0x040fe20000000035 */
[----:B------:R-:W-:Y:S01]  /*8240*/  F2FP.SATFINITE.E5M2.F32.PACK_AB_MERGE_C R37, R38, R37, RZ ;  /* 0x000000252625723e */ /* 0x000fe200048060ff */
[C---:B------:R-:W-:Y:S01]  /*8250*/  FFMA R54, R81.reuse, R133, R54 ;  /* 0x0000008551367223 */ /* 0x040fe20000000036 */
[----:B------:R-:W-:Y:S01]  /*8260*/  FMUL R58, R78, R63 ;  /* 0x0000003f4e3a7220 */ /* 0x000fe20000400000 */
[C---:B------:R-:W-:Y:S01]  /*8270*/  FFMA R55, R81.reuse, R140, R55 ;  /* 0x0000008c51377223 */ /* 0x040fe20000000037 */
[C---:B------:R-:W-:Y:S01]  /*8280*/  FFMA R56, R81.reuse, R135, R56 ;  /* 0x0000008751387223 */ /* 0x040fe20000000038 */
[C---:B------:R-:W-:Y:S01]  /*8290*/  FFMA R57, R81.reuse, R142, R57 ;  /* 0x0000008e51397223 */ /* 0x040fe20000000039 */
[----:B------:R1:W-:Y:S01]  /*82a0*/  STS.128 [R192+0xa010], R16 ;  /* 0x00a01010c0007388 */ /* 0x0003e20000000c00 */
[----:B------:R-:W-:Y:S01]  /*82b0*/  F2FP.SATFINITE.E5M2.F32.PACK_AB_MERGE_C R33, R36, R35, R37 ;  /* 0x000000232421723e */ /* 0x000fe20004806025 */
[C---:B------:R-:W-:Y:S01]  /*82c0*/  FFMA R58, R81.reuse, R137, R58 ;  /* 0x00000089513a7223 */ /* 0x040fe2000000003a */
[----:B------:R-:W-:Y:S01]  /*82d0*/  F2FP.SATFINITE.E5M2.F32.PACK_AB_MERGE_C R34, R42, R41, RZ ;  /* 0x000000292a22723e */ /* 0x000fe200048060ff */
[C---:B------:R-:W-:Y:S01]  /*82e0*/  FFMA R59, R81.reuse, R82, R59 ;  /* 0x00000052513b7223 */ /* 0x040fe2000000003b */
[----:B------:R-:W-:Y:S01]  /*82f0*/  F2FP.SATFINITE.E5M2.F32.PACK_AB_MERGE_C R35, R46, R45, RZ ;  /* 0x0000002d2e23723e */ /* 0x000fe200048060ff */
        /* <DEDUP_REMOVED lines=25> */
[----:B------:R-:W-:Y:S02]  /*8490*/  UIADD3 UR8, UP0, UPT, UR52, 0x680, URZ ;  /* 0x0000068034087890 */ /* 0x000fe4000ff1e0ff */
[----:B------:R-:W-:Y:S02]  /*84a0*/  UIADD3 UR5, UPT, UPT, UR41, 0x40, URZ ;  /* 0x0000004029057890 */ /* 0x000fe4000fffe0ff */
[----:B------:R-:W-:Y:S02]  /*84b0*/  UIADD3 UR4, UPT, UPT, UR49, 0xa200, URZ ;  /* 0x0000a20031047890 */ /* 0x000fe4000fffe0ff */
[----:B------:R-:W-:Y:S01]  /*84c0*/  UIADD3.X UR9, UPT, UPT, URZ, UR53, URZ, UP0, !UPT ;  /* 0x00000035ff097290 */ /* 0x000fe200087fe4ff */
[----:B------:R-:W-:Y:S01]  /*84d0*/  UMOV UR6, UR42 ;  /* 0x0000002a00067c82 */ /* 0x000fe20008000000 */
[----:B------:R-:W-:Y:S07]  /*84e0*/  UMOV UR7, UR36 ;  /* 0x0000002400077c82 */ /* 0x000fee0008000000 */
[----:B------:R2:W-:Y:S01]  /*84f0*/  UTMASTG.3D [UR4], [UR8] ;  /* 0x00000004080073b5 */ /* 0x0005e20008010000 */
[----:B------:R0:W-:Y:S01]  /*8500*/  UTMACMDFLUSH ;  /* 0x00000000000079b7 */ /* 0x0001e20000000000 */
[----:B--2---:R-:W-:Y:S04]  /*8510*/  DEPBAR.LE SB0, 0x1 ;  /* 0x000080400000791a */ /* 0x004fe80000000000 */
.L_x_110:
[----:B------:R-:W-:Y:S05]  /*8520*/  BSYNC.RECONVERGENT B0 ;  /* 0x0000000000007941 */ /* 0x000fea0003800200 */
.L_x_109:
        /* <DEDUP_REMOVED lines=16> */
.L_x_114:
[----:B------:R-:W-:Y:S05]  /*8630*/  BSYNC B0 ;  /* 0x0000000000007941 */ /* 0x000fea0003800000 */
.L_x_113:
        /* <DEDUP_REMOVED lines=20> */
.L_x_112:
[----:B------:R-:W-:Y:S05]  /*8780*/  BSYNC B1 ;  /* 0x0000000000017941 */ /* 0x000fea0003800000 */
.L_x_111:
[----:B--2---:R-:W-:Y:S01]  /*8790*/  VIADD R0, R80, 0x80 ;  /* 0x0000008050007836 */ /* 0x004fe20000000000 */
        /* <DEDUP_REMOVED lines=10> */
[----:B------:R-:W5:Y:S01]  /*8840*/  LDCU.64 UR6, c[0x4][0x80] ;  /* 0x01001000ff0677ac */ /* 0x000f620008000a00 */
[----:B------:R-:W1:Y:S01]  /*8850*/  LDC.64 R2, c[0x4][R3] ;  /* 0x0100000003027b82 */ /* 0x000e620000000a00 */
[----:B------:R-:W3:Y:S01]  /*8860*/  LDCU.64 UR4, c[0x4][0x18] ;  /* 0x01000300ff0477ac */ /* 0x000ee20008000a00 */
[----:B--2---:R-:W-:Y:S01]  /*8870*/  MOV R5, UR9 ;  /* 0x0000000900057c02 */ /* 0x004fe20008000f00 */
[----:B------:R-:W-:Y:S01]  /*8880*/  IMAD.U32 R4, RZ, RZ, UR8 ;  /* 0x00000008ff047e24 */ /* 0x000fe2000f8e00ff */
[----:B-----5:R-:W-:Y:S01]  /*8890*/  MOV R7, UR7 ;  /* 0x0000000700077c02 */ /* 0x020fe20008000f00 */
[----:B------:R-:W-:Y:S01]  /*88a0*/  IMAD.U32 R6, RZ, RZ, UR6 ;  /* 0x00000006ff067e24 */ /* 0x000fe2000f8e00ff */
[----:B---3--:R-:W-:Y:S01]  /*88b0*/  MOV R11, UR5 ;  /* 0x00000005000b7c02 */ /* 0x008fe20008000f00 */
[----:B------:R-:W-:Y:S02]  /*88c0*/  IMAD.U32 R10, RZ, RZ, UR4 ;  /* 0x00000004ff0a7e24 */ /* 0x000fe4000f8e00ff */
[----:B------:R-:W-:Y:S07]  /*88d0*/  LEPC R20, `(.L_x_117) ;  /* 0x000000001014794e */ /* 0x000fee0000000000 */
[----:B-1--4-:R-:W-:Y:S05]  /*88e0*/  CALL.ABS.NOINC R2 ;  /* 0x0000000002007343 */ /* 0x012fea0003c00000 */
.L_x_117:
[----:B------:R-:W-:Y:S05]  /*88f0*/  BSYNC.RECONVERGENT B6 ;  /* 0x0000000000067941 */ /* 0x000fea0003800200 */
.L_x_116:
[----:B---3--:R-:W-:Y:S01]  /*8900*/  F2FP.F16.E5M2.UNPACK_B R4, R149 ;  /* 0x00000095ff04723e */ /* 0x008fe200020004ff */
        /* <DEDUP_REMOVED lines=13> */
[----:B----4-:R-:W-:Y:S01]  /*89e0*/  F2FP.F16.E5M2.UNPACK_B R125, R159.H1 ;  /* 0x0000009fff7d723e */ /* 0x010fe200030004ff */
        /* <DEDUP_REMOVED lines=262> */
[----:B------:R-:W-:Y:S02]  /*9a50*/  UIADD3 UR8, UP0, UPT, UR52, 0x680, URZ ;  /* 0x0000068034087890 */ /* 0x000fe4000ff1e0ff */
[----:B------:R-:W-:Y:S02]  /*9a60*/  UIADD3 UR5, UPT, UPT, UR41, 0x80, URZ ;  /* 0x0000008029057890 */ /* 0x000fe4000fffe0ff */
[----:B------:R-:W-:Y:S01]  /*9a70*/  MOV R188, UR10 ;  /* 0x0000000a00bc7c02 */ /* 0x000fe20008000f00 */
[----:B------:R-:W-:Y:S01]  /*9a80*/  UIADD3.X UR9, UPT, UPT, URZ, UR53, URZ, UP0, !UPT ;  /* 0x00000035ff097290 */ /* 0x000fe200087fe4ff */
[----:B------:R-:W-:Y:S02]  /*9a90*/  UMOV UR6, UR42 ;  /* 0x0000002a00067c82 */ /* 0x000fe40008000000 */
[----:B------:R-:W-:Y:S01]  /*9aa0*/  R2UR UR4, R188 ;  /* 0x00000000bc0472ca */ /* 0x000fe200000e0000 */
[----:B------:R-:W-:Y:S11]  /*9ab0*/  UMOV UR7, UR36 ;  /* 0x0000002400077c82 */ /* 0x000ff60008000000 */
[----:B------:R-:W-:Y:S01]  /*9ac0*/  @!UPT UIADD3 URZ, UPT, UPT, URZ, URZ, URZ ;  /* 0x000000fffffff290 */ /* 0x000fe2000fffe0ff */
[----:B------:R2:W-:Y:S01]  /*9ad0*/  UTMASTG.3D [UR4], [UR8] ;  /* 0x00000004080073b5 */ /* 0x0005e20008010000 */
[----:B------:R0:W-:Y:S01]  /*9ae0*/  UTMACMDFLUSH ;  /* 0x00000000000079b7 */ /* 0x0001e20000000000 */
[----:B--2---:R-:W-:Y:S04]  /*9af0*/  DEPBAR.LE SB0, 0x1 ;  /* 0x000080400000791a */ /* 0x004fe80000000000 */
.L_x_119:
[----:B------:R-:W-:Y:S05]  /*9b00*/  BSYNC.RECONVERGENT B0 ;  /* 0x0000000000007941 */ /* 0x000fea0003800200 */
.L_x_118:
        /* <DEDUP_REMOVED lines=16> */
.L_x_123:
[----:B------:R-:W-:Y:S05]  /*9c10*/  BSYNC B0 ;  /* 0x0000000000007941 */ /* 0x000fea0003800000 */
.L_x_122:
        /* <DEDUP_REMOVED lines=20> */
.L_x_121:
[----:B------:R-:W-:Y:S05]  /*9d60*/  BSYNC B1 ;  /* 0x0000000000017941 */ /* 0x000fea0003800000 */
.L_x_120:
[----:B--2---:R-:W-:Y:S05]  /*9d70*/  VIADD R0, R80, 0xc0 ;  /* 0x000000c050007836 */ /* 0x004fea0000000000 */
        /* <DEDUP_REMOVED lines=20> */
.L_x_125:
[----:B------:R-:W-:Y:S01]  /*9ec0*/  ISETP.NE.AND P0, PT, R189, RZ, PT ;  /* 0x000000ffbd00720c */ /* 0x000fe20003f05270 */
[----:B------:R-:W-:Y:S05]  /*9ed0*/  WARPSYNC.ALL ;  /* 0x0000000000007948 */ /* 0x000fea0003800000 */
[----:B------:R-:W-:Y:S01]  /*9ee0*/  R2UR UR4, R80 ;  /* 0x00000000500472ca */ /* 0x000fe200000e0000 */
[----:B------:R-:W-:Y:S01]  /*9ef0*/  BSSY.RECONVERGENT B0, `(.L_x_126) ;  /* 0x000011d000007945 */ /* 0x000fe20003800200 */
[----:B---3--:R-:W-:Y:S02]  /*9f00*/  F2FP.F16.E5M2.UNPACK_B R11, R149 ;  /* 0x00000095ff0b723e */ /* 0x008fe400020004ff */
[----:B------:R-:W-:Y:S02]  /*9f10*/  F2FP.F16.E5M2.UNPACK_B R10, R150 ;  /* 0x00000096ff0a723e */ /* 0x000fe400020004ff */
[----:B------:R-:W-:Y:S01]  /*9f20*/  F2FP.F16.E5M2.UNPACK_B R9, R151 ;  /* 0x00000097ff09723e */ /* 0x000fe200020004ff */
[--C-:B------:R-:W-:Y:S01]  /*9f30*/  HADD2.F32 R83, -RZ, R11.reuse.H0_H0 ;  /* 0x2000000bff537230 */ /* 0x100fe20000004100 */
[----:B----4-:R-:W-:Y:S01]  /*9f40*/  F2FP.F16.E5M2.UNPACK_B R8, R152 ;  /* 0x00000098ff08723e */ /* 0x010fe200020004ff */
[----:B------:R-:W-:Y:S01]  /*9f50*/  HADD2.F32 R84, -RZ, R11.H1_H1 ;  /* 0x3000000bff547230 */ /* 0x000fe20000004100 */
[----:B------:R-:W-:Y:S01]  /*9f60*/  F2FP.F16.E5M2.UNPACK_B R7, R153 ;  /* 0x00000099ff07723e */ /* 0x000fe200020004ff */
[--C-:B------:R-:W-:Y:S01]  /*9f70*/  HADD2.F32 R87, -RZ, R10.reuse.H0_H0 ;  /* 0x2000000aff577230 */ /* 0x100fe20000004100 */
[----:B------:R-:W-:Y:S01]  /*9f80*/  F2FP.F16.E5M2.UNPACK_B R6, R154 ;  /* 0x0000009aff06723e */ /* 0x000fe200020004ff */
[----:B------:R-:W-:Y:S01]  /*9f90*/  HADD2.F32 R88, -RZ, R10.H1_H1 ;  /* 0x3000000aff587230 */ /* 0x000fe20000004100 */
[----:B------:R-:W-:Y:S01]  /*9fa0*/  F2FP.F16.E5M2.UNPACK_B R5, R155 ;  /* 0x0000009bff05723e */ /* 0x000fe200020004ff */
[--C-:B------:R-:W-:Y:S01]  /*9fb0*/  HADD2.F32 R91, -RZ, R9.reuse.H0_H0 ;  /* 0x20000009ff5b7230 */ /* 0x100fe20000004100 */
[----:B-1----:R-:W-:Y:S01]  /*9fc0*/  F2FP.F16.E5M2.UNPACK_B R4, R156 ;  /* 0x0000009cff04723e */ /* 0x002fe200020004ff */
[----:B------:R-:W-:Y:S01]  /*9fd0*/  HADD2.F32 R92, -RZ, R9.H1_H1 ;  /* 0x30000009ff5c7230 */ /* 0x000fe20000004100 */
[-C--:B------:R-:W-:Y:S01]  /*9fe0*/  F2FP.F16.E5M2.UNPACK_B R2, R148.reuse ;  /* 0x00000094ff02723e */ /* 0x080fe200020004ff */
[--C-:B------:R-:W-:Y:S01]  /*9ff0*/  HADD2.F32 R95, -RZ, R8.reuse.H0_H0 ;  /* 0x20000008ff5f7230 */ /* 0x100fe20000004100 */
[----:B------:R-:W-:Y:S01]  /*a000*/  F2FP.F16.E5M2.UNPACK_B R148, R148.H1 ;  /* 0x00000094ff94723e */ /* 0x000fe200030004ff */
[----:B------:R-:W-:Y:S01]  /*a010*/  HADD2.F32 R97, -RZ, R8.H1_H1 ;  /* 0x30000008ff617230 */ /* 0x000fe20000004100 */
[----:B------:R-:W-:Y:S01]  /*a020*/  F2FP.F16.E5M2.UNPACK_B R149, R149.H1 ;  /* 0x00000095ff95723e */ /* 0x000fe200030004ff */
[--C-:B------:R-:W-:Y:S01]  /*a030*/  HADD2.F32 R98, -RZ, R7.reuse.H0_H0 ;  /* 0x20000007ff627230 */ /* 0x100fe20000004100 */
[----:B------:R-:W-:Y:S01]  /*a040*/  F2FP.F16.E5M2.UNPACK_B R150, R150.H1 ;  /* 0x00000096ff96723e */ /* 0x000fe200030004ff */
[----:B------:R-:W-:Y:S01]  /*a050*/  HADD2.F32 R101, -RZ, R7.H1_H1 ;  /* 0x30000007ff657230 */ /* 0x000fe20000004100 */
[----:B------:R-:W-:Y:S01]  /*a060*/  F2FP.F16.E5M2.UNPACK_B R151, R151.H1 ;  /* 0x00000097ff97723e */ /* 0x000fe200030004ff */
[--C-:B------:R-:W-:Y:S01]  /*a070*/  HADD2.F32 R102, -RZ, R6.reuse.H0_H0 ;  /* 0x20000006ff667230 */ /* 0x100fe20000004100 */
[----:B------:R-:W-:Y:S01]  /*a080*/  F2FP.F16.E5M2.UNPACK_B R138, R163 ;  /* 0x000000a3ff8a723e */ /* 0x000fe200020004ff */
[----:B------:R-:W-:Y:S01]  /*a090*/  HADD2.F32 R105, -RZ, R6.H1_H1 ;  /* 0x30000006ff697230 */ /* 0x000fe20000004100 */
[----:B------:R-:W-:Y:S01]  /*a0a0*/  R2UR UR5, R193 ;  /* 0x00000000c10572ca */ /* 0x000fe200000e0000 */
[--C-:B------:R-:W-:Y:S01]  /*a0b0*/  HADD2.F32 R106, -RZ, R5.reuse.H0_H0 ;  /* 0x20000005ff6a7230 */ /* 0x100fe20000004100 */
[----:B------:R-:W-:Y:S01]  /*a0c0*/  F2FP.F16.E5M2.UNPACK_B R116, R157 ;  /* 0x0000009dff74723e */ /* 0x000fe200020004ff */
[----:B------:R-:W-:Y:S01]  /*a0d0*/  HADD2.F32 R109, -RZ, R5.H1_H1 ;  /* 0x30000005ff6d7230 */ /* 0x000fe20000004100 */
[----:B------:R-:W-:Y:S01]  /*a0e0*/  F2FP.F16.E5M2.UNPACK_B R120, R158 ;  /* 0x0000009eff78723e */ /* 0x000fe200020004ff */
[--C-:B------:R-:W-:Y:S01]  /*a0f0*/  HADD2.F32 R110, -RZ, R4.reuse.H0_H0 ;  /* 0x20000004ff6e7230 */ /* 0x100fe20000004100 */
[----:B------:R-:W-:Y:S01]  /*a100*/  F2FP.F16.E5M2.UNPACK_B R124, R159 ;  /* 0x0000009fff7c723e */ /* 0x000fe200020004ff */
[----:B------:R-:W-:Y:S01]  /*a110*/  HADD2.F32 R113, -RZ, R4.H1_H1 ;  /* 0x30000004ff717230 */ /* 0x000fe20000004100 */
[----:B------:R-:W-:Y:S01]  /*a120*/  F2FP.F16.E5M2.UNPACK_B R128, R160 ;  /* 0x000000a0ff80723e */ /* 0x000fe200020004ff */
[----:B------:R-:W1:Y:S01]  /*a130*/  LDTM.x64 R4, tmem[UR4+0xc0] ;  /* 0x0000c004000479ee */ /* 0x000e620008340000 */
[--C-:B------:R-:W-:Y:S01]  /*a140*/  HADD2.F32 R0, -RZ, R2.reuse.H0_H0 ;  /* 0x20000002ff007230 */ /* 0x100fe20000004100 */
[----:B------:R-:W-:Y:S01]  /*a150*/  NOP ;  /* 0x0000000000007918 */ /* 0x000fe20000000000 */
[----:B------:R-:W-:Y:S01]  /*a160*/  HADD2.F32 R2, -RZ, R2.H1_H1 ;  /* 0x30000002ff027230 */ /* 0x000fe20000004100 */
[----:B------:R-:W-:Y:S01]  /*a170*/  UIADD3 UR5, UPT, UPT, UR5, 0xf0, URZ ;  /* 0x000000f005057890 */ /* 0x000fe2000fffe0ff */
[--C-:B------:R-:W-:Y:S01]  /*a180*/  HADD2.F32 R86, -RZ, R149.reuse.H1_H1 ;  /* 0x30000095ff567230 */ /* 0x100fe20000004100 */
[----:B------:R-:W-:Y:S01]  /*a190*/  F2FP.F16.E5M2.UNPACK_B R132, R161 ;  /* 0x000000a1ff84723e */ /* 0x000fe200020004ff */
[--C-:B------:R-:W-:Y:S01]  /*a1a0*/  HADD2.F32 R114, -RZ, R116.reuse.H0_H0 ;  /* 0x20000074ff727230 */ /* 0x100fe20000004100 */
[----:B------:R-:W-:Y:S01]  /*a1b0*/  UPRMT UR5, UR37, 0x654, UR5 ;  /* 0x0000065425057896 */ /* 0x000fe20008000005 */
[----:B------:R-:W-:Y:S01]  /*a1c0*/  HADD2.F32 R117, -RZ, R116.H1_H1 ;  /* 0x30000074ff757230 */ /* 0x000fe20000004100 */
[----:B------:R-:W-:Y:S01]  /*a1d0*/  F2FP.F16.E5M2.UNPACK_B R136, R162 ;  /* 0x000000a2ff88723e */ /* 0x000fe200020004ff */
[--C-:B------:R-:W-:Y:S01]  /*a1e0*/  HADD2.F32 R118, -RZ, R120.reuse.H0_H0 ;  /* 0x20000078ff767230 */ /* 0x100fe20000004100 */
[----:B------:R-:W-:Y:S01]  /*a1f0*/  F2FP.F16.E5M2.UNPACK_B R152, R152.H1 ;  /* 0x00000098ff98723e */ /* 0x000fe200030004ff */
[----:B------:R-:W-:Y:S01]  /*a200*/  HADD2.F32 R121, -RZ, R120.H1_H1 ;  /* 0x30000078ff797230 */ /* 0x000fe20000004100 */
[----:B------:R-:W-:Y:S01]  /*a210*/  F2FP.F16.E5M2.UNPACK_B R153, R153.H1 ;  /* 0x00000099ff99723e */ /* 0x000fe200030004ff */
[--C-:B------:R-:W-:Y:S01]  /*a220*/  HADD2.F32 R122, -RZ, R124.reuse.H0_H0 ;  /* 0x2000007cff7a7230 */ /* 0x100fe20000004100 */
[----:B------:R-:W-:Y:S01]  /*a230*/  F2FP.F16.E5M2.UNPACK_B R154, R154.H1 ;  /* 0x0000009aff9a723e */ /* 0x000fe200030004ff */
[----:B-1----:R-:W-:Y:S01]  /*a240*/  SYNCS.ARRIVE.TRANS64.RED.A1T0 RZ, [UR5], RZ ;  /* 0x000000ffffff79a7 */ /* 0x002fe20008100405 */
[----:B------:R-:W-:Y:S01]  /*a250*/  HADD2.F32 R125, -RZ, R124.H1_H1 ;  /* 0x3000007cff7d7230 */ /* 0x000fe20000004100 */
[----:B------:R-:W-:Y:S01]  /*a260*/  F2FP.F16.E5M2.UNPACK_B R155, R155.H1 ;  /* 0x0000009bff9b723e */ /* 0x000fe200030004ff */
[--C-:B------:R-:W-:Y:S01]  /*a270*/  HADD2.F32 R126, -RZ, R128.reuse.H0_H0 ;  /* 0x20000080ff7e7230 */ /* 0x100fe20000004100 */
[----:B------:R-:W-:Y:S01]  /*a280*/  F2FP.F16.E5M2.UNPACK_B R156, R156.H1 ;  /* 0x0000009cff9c723e */ /* 0x000fe200030004ff */
[----:B------:R-:W-:Y:S01]  /*a290*/  HADD2.F32 R129, -RZ, R128.H1_H1 ;  /* 0x30000080ff817230 */ /* 0x000fe20000004100 */
[----:B------:R-:W-:Y:S01]  /*a2a0*/  F2FP.F16.E5M2.UNPACK_B R157, R157.H1 ;  /* 0x0000009dff9d723e */ /* 0x000fe200030004ff */
[C---:B------:R-:W-:Y:S01]  /*a2b0*/  FMUL R4, R78.reuse, R4 ;  /* 0x000000044e047220 */ /* 0x040fe20000400000 */
[C---:B------:R-:W-:Y:S01]  /*a2c0*/  FMUL R5, R78.reuse, R5 ;  /* 0x000000054e057220 */ /* 0x040fe20000400000 */
[----:B------:R-:W-:Y:S02]  /*a2d0*/  HADD2.F32 R3, -RZ, R148.H0_H0 ;  /* 0x20000094ff037230 */ /* 0x000fe40000004100 */
        /* <DEDUP_REMOVED lines=11> */
[----:B------:R-:W-:Y:S02]  /*a390*/  HADD2.F32 R130, -RZ, R132.H0_H0 ;  /* 0x20000084ff827230 */ /* 0x000fe40000004100 */
[C---:B------:R-:W-:Y:S01]  /*a3a0*/  FMUL R6, R78.reuse, R6 ;  /* 0x000000064e067220 */ /* 0x040fe20000400000 */
[----:B------:R-:W-:Y:S02]  /*a3b0*/  HADD2.F32 R82, -RZ, R148.H1_H1 ;  /* 0x30000094ff527230 */ /* 0x000fe40000004100 */
[C---:B------:R-:W-:Y:S01]  /*a3c0*/  FMUL R7, R78.reuse, R7 ;  /* 0x000000074e077220 */ /* 0x040fe20000400000 */
[----:B------:R-:W-:Y:S02]  /*a3d0*/  HADD2.F32 R85, -RZ, R149.H0_H0 ;  /* 0x20000095ff557230 */ /* 0x000fe40000004100 */
[C---:B------:R-:W-:Y:S01]  /*a3e0*/  FFMA R6, R81.reuse, R3, R6 ;  /* 0x0000000351067223 */ /* 0x040fe20000000006 */
[----:B------:R-:W-:Y:S02]  /*a3f0*/  HADD2.F32 R133, -RZ, R132.H1_H1 ;  /* 0x30000084ff857230 */ /* 0x000fe40000004100 */
[C---:B------:R-:W-:Y:S01]  /*a400*/  FFMA R7, R81.reuse, R82, R7 ;  /* 0x0000005251077223 */ /* 0x040fe20000000007 */
[C---:B------:R-:W-:Y:S01]  /*a410*/  FFMA R8, R81.reuse, R83, R8 ;  /* 0x0000005351087223 */ /* 0x040fe20000000008 */
[C---:B------:R-:W-:Y:S01]  /*a420*/  FFMA R9, R81.reuse, R84, R9 ;  /* 0x0000005451097223 */ /* 0x040fe20000000009 */
[--C-:B------:R-:W-:Y:S02]  /*a430*/  HADD2.F32 R82, -RZ, R138.reuse.H0_H0 ;  /* 0x2000008aff527230 */ /* 0x100fe40000004100 */
[C---:B------:R-:W-:Y:S01]  /*a440*/  FMUL R10, R78.reuse, R10 ;  /* 0x0000000a4e0a7220 */ /* 0x040fe20000400000 */
[----:B------:R-:W-:Y:S02]  /*a450*/  HADD2.F32 R83, -RZ, R138.H1_H1 ;  /* 0x3000008aff537230 */ /* 0x000fe40000004100 */
[C---:B------:R-:W-:Y:S01]  /*a460*/  FMUL R11, R78.reuse, R11 ;  /* 0x0000000b4e0b7220 */ /* 0x040fe20000400000 */
[----:B------:R-:W-:Y:S02]  /*a470*/  HADD2.F32 R89, -RZ, R150.H0_H0 ;  /* 0x20000096ff597230 */ /* 0x000fe40000004100 */
[C---:B------:R-:W-:Y:S01]  /*a480*/  FFMA R10, R81.reuse, R85, R10 ;  /* 0x00000055510a7223 */ /* 0x040fe2000000000a */
[--C-:B------:R-:W-:Y:S02]  /*a490*/  HADD2.F32 R134, -RZ, R136.reuse.H0_H0 ;  /* 0x20000088ff867230 */ /* 0x100fe40000004100 */
[C---:B------:R-:W-:Y:S01]  /*a4a0*/  FFMA R11, R81.reuse, R86, R11 ;  /* 0x00000056510b7223 */ /* 0x040fe2000000000b */
[C---:B------:R-:W-:Y:S01]  /*a4b0*/  FFMA R12, R81.reuse, R87, R12 ;  /* 0x00000057510c7223 */ /* 0x040fe2000000000c */
[----:B------:R-:W-:Y:S01]  /*a4c0*/  FFMA R13, R81, R88, R13 ;  /* 0x00000058510d7223 */ /* 0x000fe2000000000d */
[----:B------:R-:W-:Y:S01]  /*a4d0*/  F2FP.SATFINITE.E5M2.F32.PACK_AB_MERGE_C R86, R7, R6, RZ ;  /* 0x000000060756723e */ /* 0x000fe200048060ff */
[C---:B------:R-:W-:Y:S01]  /*a4e0*/  FMUL R7, R78.reuse, R24 ;  /* 0x000000184e077220 */ /* 0x040fe20000400000 */
[----:B------:R-:W-:Y:S01]  /*a4f0*/  F2FP.SATFINITE.E5M2.F32.PACK_AB_MERGE_C R138, R11, R10, RZ ;  /* 0x0000000a0b8a723e */ /* 0x000fe200048060ff */
[C---:B------:R-:W-:Y:S01]  /*a500*/  FMUL R10, R78.reuse, R25 ;  /* 0x000000194e0a7220 */ /* 0x040fe20000400000 */
[C---:B------:R-:W-:Y:S01]  /*a510*/  FMUL R25, R78.reuse, R32 ;  /* 0x000000204e197220 */ /* 0x040fe20000400000 */
[----:B------:R-:W-:Y:S02]  /*a520*/  HADD2.F32 R137, -RZ, R136.H1_H1 ;  /* 0x30000088ff897230 */ /* 0x000fe40000004100 */
[C---:B------:R-:W-:Y:S01]  /*a530*/  FMUL R14, R78.reuse, R14 ;  /* 0x0000000e4e0e7220 */ /* 0x040fe20000400000 */
[----:B------:R-:W-:Y:S02]  /*a540*/  HADD2.F32 R90, -RZ, R150.H1_H1 ;  /* 0x30000096ff5a7230 */ /* 0x000fe40000004100 */
[C---:B------:R-:W-:Y:S01]  /*a550*/  FMUL R15, R78.reuse, R15 ;  /* 0x0000000f4e0f7220 */ /* 0x040fe20000400000 */
[--C-:B------:R-:W-:Y:S02]  /*a560*/  HADD2.F32 R93, -RZ, R151.reuse.H0_H0 ;  /* 0x20000097ff5d7230 */ /* 0x100fe40000004100 */
[C---:B------:R-:W-:Y:S01]  /*a570*/  FFMA R14, R81.reuse, R89, R14 ;  /* 0x00000059510e7223 */ /* 0x040fe2000000000e */
[----:B------:R-:W-:Y:S02]  /*a580*/  HADD2.F32 R94, -RZ, R151.H1_H1 ;  /* 0x30000097ff5e7230 */ /* 0x000fe40000004100 */
[C---:B------:R-:W-:Y:S01]  /*a590*/  FFMA R15, R81.reuse, R90, R15 ;  /* 0x0000005a510f7223 */ /* 0x040fe2000000000f */
[C---:B------:R-:W-:Y:S01]  /*a5a0*/  FFMA R16, R81.reuse, R91, R16 ;  /* 0x0000005b51107223 */ /* 0x040fe20000000010 */
[----:B------:R-:W-:Y:S01]  /*a5b0*/  FFMA R17, R81, R92, R17 ;  /* 0x0000005c51117223 */ /* 0x000fe20000000011 */
[C---:B------:R-:W-:Y:S01]  /*a5c0*/  FMUL R18, R78.reuse, R18 ;  /* 0x000000124e127220 */ /* 0x040fe20000400000 */
[C---:B------:R-:W-:Y:S01]  /*a5d0*/  FMUL R19, R78.reuse, R19 ;  /* 0x000000134e137220 */ /* 0x040fe20000400000 */
[--C-:B------:R-:W-:Y:S01]  /*a5e0*/  HADD2.F32 R96, -RZ, R152.reuse.H0_H0 ;  /* 0x20000098ff607230 */ /* 0x100fe20000004100 */
[----:B------:R-:W-:Y:S01]  /*a5f0*/  F2FP.SATFINITE.E5M2.F32.PACK_AB_MERGE_C R14, R15, R14, RZ ;  /* 0x0000000e0f0e723e */ /* 0x000fe200048060ff */
[C---:B------:R-:W-:Y:S01]  /*a600*/  FFMA R18, R81.reuse, R93, R18 ;  /* 0x0000005d51127223 */ /* 0x040fe20000000012 */
[C---:B------:R-:W-:Y:S01]  /*a610*/  FFMA R19, R81.reuse, R94, R19 ;  /* 0x0000005e51137223 */ /* 0x040fe20000000013 */
[C---:B------:R-:W-:Y:S01]  /*a620*/  FFMA R0, R81.reuse, R95, R0 ;  /* 0x0000005f51007223 */ /* 0x040fe20000000000 */
[----:B------:R-:W-:Y:S01]  /*a630*/  FFMA R2, R81, R97, R2 ;  /* 0x0000006151027223 */ /* 0x000fe20000000002 */
[----:B------:R-:W-:Y:S02]  /*a640*/  HADD2.F32 R99, -RZ, R152.H1_H1 ;  /* 0x30000098ff637230 */ /* 0x000fe40000004100 */
[C---:B------:R-:W-:Y:S01]  /*a650*/  FMUL R3, R78.reuse, R22 ;  /* 0x000000164e037220 */ /* 0x040fe20000400000 */
[----:B------:R-:W-:Y:S01]  /*a660*/  F2FP.SATFINITE.E5M2.F32.PACK_AB_MERGE_C R18, R19, R18, RZ ;  /* 0x000000121312723e */ /* 0x000fe200048060ff */
[C---:B------:R-:W-:Y:S01]  /*a670*/  FMUL R22, R78.reuse, R29 ;  /* 0x0000001d4e167220 */ /* 0x040fe20000400000 */
[C---:B------:R-:W-:Y:S01]  /*a680*/  FMUL R29, R78.reuse, R36 ;  /* 0x000000244e1d7220 */ /* 0x040fe20000400000 */
[C---:B------:R-:W-:Y:S01]  /*a690*/  FFMA R3, R81.reuse, R96, R3 ;  /* 0x0000006051037223 */ /* 0x040fe20000000003 */
[C---:B------:R-:W-:Y:S01]  /*a6a0*/  FMUL R6, R78.reuse, R23 ;  /* 0x000000174e067220 */ /* 0x040fe20000400000 */
[--C-:B------:R-:W-:Y:S02]  /*a6b0*/  HADD2.F32 R100, -RZ, R153.reuse.H0_H0 ;  /* 0x20000099ff647230 */ /* 0x100fe40000004100 */
[C---:B------:R-:W-:Y:S01]  /*a6c0*/  FMUL R11, R78.reuse, R26 ;  /* 0x0000001a4e0b7220 */ /* 0x040fe20000400000 */
[----:B------:R-:W-:Y:S02]  /*a6d0*/  HADD2.F32 R103, -RZ, R153.H1_H1 ;  /* 0x30000099ff677230 */ /* 0x000fe40000004100 */
[C---:B------:R-:W-:Y:S01]  /*a6e0*/  FFMA R6, R81.reuse, R99, R6 ;  /* 0x0000006351067223 */ /* 0x040fe20000000006 */
[C---:B------:R-:W-:Y:S01]  /*a6f0*/  FFMA R7, R81.reuse, R98, R7 ;  /* 0x0000006251077223 */ /* 0x040fe20000000007 */
[C---:B------:R-:W-:Y:S01]  /*a700*/  FFMA R10, R81.reuse, R101, R10 ;  /* 0x00000065510a7223 */ /* 0x040fe2000000000a */
[C---:B------:R-:W-:Y:S01]  /*a710*/  FFMA R11, R81.reuse, R100, R11 ;  /* 0x00000064510b7223 */ /* 0x040fe2000000000b */
[----:B------:R-:W-:Y:S01]  /*a720*/  FMUL R26, R78, R33 ;  /* 0x000000214e1a7220 */ /* 0x000fe20000400000 */
[----:B------:R-:W-:Y:S01]  /*a730*/  F2FP.SATFINITE.E5M2.F32.PACK_AB_MERGE_C R3, R6, R3, RZ ;  /* 0x000000030603723e */ /* 0x000fe200048060ff */
[C---:B------:R-:W-:Y:S01]  /*a740*/  FMUL R33, R78.reuse, R40 ;  /* 0x000000284e217220 */ /* 0x040fe20000400000 */
        /* <DEDUP_REMOVED lines=8> */
[C---:B------:R-:W-:Y:S01]  /*a7d0*/  FMUL R30, R78.reuse, R37 ;  /* 0x000000254e1e7220 */ /* 0x040fe20000400000 */
[C---:B------:R-:W-:Y:S01]  /*a7e0*/  FMUL R37, R78.reuse, R44 ;  /* 0x0000002c4e257220 */ /* 0x040fe20000400000 */
[C---:B------:R-:W-:Y:S01]  /*a7f0*/  FMUL R24, R78.reuse, R31 ;  /* 0x0000001f4e187220 */ /* 0x040fe20000400000 */
[----:B------:R-:W-:Y:S01]  /*a800*/  F2FP.F16.E5M2.UNPACK_B R158, R158.H1 ;  /* 0x0000009eff9e723e */ /* 0x000fe200030004ff */
[--C-:B------:R-:W-:Y:S02]  /*a810*/  HADD2.F32 R108, -RZ, R155.reuse.H0_H0 ;  /* 0x2000009bff6c7230 */ /* 0x100fe40000004100 */
[----:B------:R-:W-:Y:S01]  /*a820*/  FMUL R27, R78, R34 ;  /* 0x000000224e1b7220 */ /* 0x000fe20000400000 */
[----:B------:R-:W-:Y:S02]  /*a830*/  HADD2.F32 R111, -RZ, R155.H1_H1 ;  /* 0x3000009bff6f7230 */ /* 0x000fe40000004100 */
[C---:B------:R-:W-:Y:S01]  /*a840*/  FFMA R24, R81.reuse, R107, R24 ;  /* 0x0000006b51187223 */ /* 0x040fe20000000018 */
[----:B------:R-:W-:Y:S01]  /*a850*/  F2FP.F16.E5M2.UNPACK_B R159, R159.H1 ;  /* 0x0000009fff9f723e */ /* 0x000fe200030004ff */
[C---:B------:R-:W-:Y:S01]  /*a860*/  FFMA R25, R81.reuse, R106, R25 ;  /* 0x0000006a51197223 */ /* 0x040fe20000000019 */
[C---:B------:R-:W-:Y:S01]  /*a870*/  FFMA R26, R81.reuse, R109, R26 ;  /* 0x0000006d511a7223 */ /* 0x040fe2000000001a */
[----:B------:R-:W-:Y:S01]  /*a880*/  F2FP.F16.E5M2.UNPACK_B R160, R160.H1 ;  /* 0x000000a0ffa0723e */ /* 0x000fe200030004ff */
[C---:B------:R-:W-:Y:S01]  /*a890*/  FFMA R27, R81.reuse, R108, R27 ;  /* 0x0000006c511b7223 */ /* 0x040fe2000000001b */
[----:B------:R-:W-:Y:S01]  /*a8a0*/  F2FP.SATFINITE.E5M2.F32.PACK_AB_MERGE_C R6, R24, R23, RZ ;  /* 0x000000171806723e */ /* 0x000fe200048060ff */
[C---:B------:R-:W-:Y:S01]  /*a8b0*/  FMUL R34, R78.reuse, R41 ;  /* 0x000000294e227220 */ /* 0x040fe20000400000 */
[C---:B------:R-:W-:Y:S01]  /*a8c0*/  FMUL R41, R78.reuse, R48 ;  /* 0x000000304e297220 */ /* 0x040fe20000400000 */
[----:B------:R-:W-:Y:S01]  /*a8d0*/  FMUL R28, R78, R35 ;  /* 0x000000234e1c7220 */ /* 0x000fe20000400000 */
[----:B------:R-:W-:Y:S01]  /*a8e0*/  F2FP.F16.E5M2.UNPACK_B R161, R161.H1 ;  /* 0x000000a1ffa1723e */ /* 0x000fe200030004ff */
[--C-:B------:R-:W-:Y:S01]  /*a8f0*/  HADD2.F32 R112, -RZ, R156.reuse.H0_H0 ;  /* 0x2000009cff707230 */ /* 0x100fe20000004100 */
[----:B------:R-:W-:Y:S01]  /*a900*/  F2FP.SATFINITE.E5M2.F32.PACK_AB_MERGE_C R6, R22, R21, R6 ;  /* 0x000000151606723e */ /* 0x000fe20004806006 */
[C---:B------:R-:W-:Y:S01]  /*a910*/  FFMA R28, R81.reuse, R111, R28 ;  /* 0x0000006f511c7223 */ /* 0x040fe2000000001c */
[C---:B------:R-:W-:Y:S01]  /*a920*/  FFMA R29, R81.reuse, R110, R29 ;  /* 0x0000006e511d7223 */ /* 0x040fe2000000001d */
[C---:B------:R-:W-:Y:S01]  /*a930*/  FFMA R30, R81.reuse, R113, R30 ;  /* 0x00000071511e7223 */ /* 0x040fe2000000001e */
[----:B------:R-:W-:Y:S02]  /*a940*/  HADD2.F32 R115, -RZ, R156.H1_H1 ;  /* 0x3000009cff737230 */ /* 0x000fe40000004100 */
[C---:B------:R-:W-:Y:S01]  /*a950*/  FMUL R31, R78.reuse, R38 ;  /* 0x000000264e1f7220 */ /* 0x040fe20000400000 */
[----:B------:R-:W-:Y:S01]  /*a960*/  F2FP.F16.E5M2.UNPACK_B R162, R162.H1 ;  /* 0x000000a2ffa2723e */ /* 0x000fe200030004ff */
[C---:B------:R-:W-:Y:S01]  /*a970*/  FMUL R38, R78.reuse, R45 ;  /* 0x0000002d4e267220 */ /* 0x040fe20000400000 */
[C---:B------:R-:W-:Y:S01]  /*a980*/  FMUL R45, R78.reuse, R52 ;  /* 0x000000344e2d7220 */ /* 0x040fe20000400000 */
[----:B------:R-:W-:Y:S01]  /*a990*/  F2FP.F16.E5M2.UNPACK_B R163, R163.H1 ;  /* 0x000000a3ffa3723e */ /* 0x000fe200030004ff */
[----:B------:R-:W-:Y:S01]  /*a9a0*/  FFMA R31, R81, R112, R31 ;  /* 0x00000070511f7223 */ /* 0x000fe2000000001f */
[----:B------:R-:W-:Y:S01]  /*a9b0*/  FMUL R52, R78, R59 ;  /* 0x0000003b4e347220 */ /* 0x000fe20000400000 */
[----:B------:R-:W-:Y:S01]  /*a9c0*/  IADD3 R76, PT, PT, R76, 0x1, RZ ;  /* 0x000000014c4c7810 */ /* 0x000fe20007ffe0ff */
[C---:B------:R-:W-:Y:S01]  /*a9d0*/  FMUL R59, R78.reuse, R66 ;  /* 0x000000424e3b7220 */ /* 0x040fe20000400000 */
[----:B------:R-:W-:Y:S01]  /*a9e0*/  F2FP.SATFINITE.E5M2.F32.PACK_AB_MERGE_C R66, R13, R12, R14 ;  /* 0x0000000c0d42723e */ /* 0x000fe2000480600e */
[C---:B------:R-:W-:Y:S01]  /*a9f0*/  FMUL R32, R78.reuse, R39 ;  /* 0x000000274e207220 */ /* 0x040fe20000400000 */
[--C-:B------:R-:W-:Y:S02]  /*aa00*/  HADD2.F32 R116, -RZ, R157.reuse.H0_H0 ;  /* 0x2000009dff747230 */ /* 0x100fe40000004100 */
[C---:B------:R-:W-:Y:S01]  /*aa10*/  FMUL R35, R78.reuse, R42 ;  /* 0x0000002a4e237220 */ /* 0x040fe20000400000 */
[----:B------:R-:W-:Y:S02]  /*aa20*/  HADD2.F32 R119, -RZ, R157.H1_H1 ;  /* 0x3000009dff777230 */ /* 0x000fe40000004100 */
[C---:B------:R-:W-:Y:S01]  /*aa30*/  FFMA R32, R81.reuse, R115, R32 ;  /* 0x0000007351207223 */ /* 0x040fe20000000020 */
[----:B------:R-:W-:Y:S01]  /*aa40*/  FMUL R36, R78, R43 ;  /* 0x0000002b4e247220 */ /* 0x000fe20000400000 */
[C---:B------:R-:W-:Y:S01]  /*aa50*/  FFMA R33, R81.reuse, R114, R33 ;  /* 0x0000007251217223 */ /* 0x040fe20000000021 */
[C---:B------:R-:W-:Y:S01]  /*aa60*/  FFMA R34, R81.reuse, R117, R34 ;  /* 0x0000007551227223 */ /* 0x040fe20000000022 */
[--C-:B------:R-:W-:Y:S01]  /*aa70*/  HADD2.F32 R120, -RZ, R158.reuse.H0_H0 ;  /* 0x2000009eff787230 */ /* 0x100fe20000004100 */
[----:B------:R-:W-:Y:S01]  /*aa80*/  F2FP.SATFINITE.E5M2.F32.PACK_AB_MERGE_C R32, R32, R31, RZ ;  /* 0x0000001f2020723e */ /* 0x000fe200048060ff */
[C---:B------:R-:W-:Y:S01]  /*aa90*/  FFMA R35, R81.reuse, R116, R35 ;  /* 0x0000007451237223 */ /* 0x040fe20000000023 */
[----:B------:R-:W-:Y:S02]  /*aaa0*/  HADD2.F32 R123, -RZ, R158.H1_H1 ;  /* 0x3000009eff7b7230 */ /* 0x000fe40000004100 */
[----:B------:R-:W-:Y:S01]  /*aab0*/  FMUL R39, R78, R46 ;  /* 0x0000002e4e277220 */ /* 0x000fe20000400000 */
[----:B------:R-:W-:Y:S01]  /*aac0*/  F2FP.SATFINITE.E5M2.F32.PACK_AB_MERGE_C R32, R30, R29, R32 ;  /* 0x0000001d1e20723e */ /* 0x000fe20004806020 */
[C---:B------:R-:W-:Y:S01]  /*aad0*/  FFMA R36, R81.reuse, R119, R36 ;  /* 0x0000007751247223 */ /* 0x040fe20000000024 */
[C---:B------:R-:W-:Y:S01]  /*aae0*/  FMUL R40, R78.reuse, R47 ;  /* 0x0000002f4e287220 */ /* 0x040fe20000400000 */
[C---:B------:R-:W-:Y:S01]  /*aaf0*/  FFMA R37, R81.reuse, R118, R37 ;  /* 0x0000007651257223 */ /* 0x040fe20000000025 */
[C---:B------:R-:W-:Y:S01]  /*ab00*/  FFMA R38, R81.reuse, R121, R38 ;  /* 0x0000007951267223 */ /* 0x040fe20000000026 */
[C---:B------:R-:W-:Y:S01]  /*ab10*/  FMUL R42, R78.reuse, R49 ;  /* 0x000000314e2a7220 */ /* 0x040fe20000400000 */
        /* <DEDUP_REMOVED lines=8> */
[C---:B------:R-:W-:Y:S01]  /*aba0*/  FMUL R57, R78.reuse, R64 ;  /* 0x000000404e397220 */ /* 0x040fe20000400000 */
[----:B------:R-:W-:Y:S01]  /*abb0*/  FFMA R42, R81, R125, R42 ;  /* 0x0000007d512a7223 */ /* 0x000fe2000000002a */
[C---:B------:R-:W-:Y:S01]  /*abc0*/  FMUL R46, R78.reuse, R53 ;  /* 0x000000354e2e7220 */ /* 0x040fe20000400000 */
[--C-:B------:R-:W-:Y:S01]  /*abd0*/  HADD2.F32 R128, -RZ, R160.reuse.H0_H0 ;  /* 0x200000a0ff807230 */ /* 0x100fe20000004100 */
[----:B------:R-:W-:Y:S01]  /*abe0*/  F2FP.SATFINITE.E5M2.F32.PACK_AB_MERGE_C R64, R5, R4, R86 ;  /* 0x000000040540723e */ /* 0x000fe20004806056 */
[C---:B------:R-:W-:Y:S01]  /*abf0*/  FMUL R51, R78.reuse, R58 ;  /* 0x0000003a4e337220 */ /* 0x040fe20000400000 */
[C---:B------:R-:W-:Y:S01]  /*ac00*/  FMUL R53, R78.reuse, R60 ;  /* 0x0000003c4e357220 */ /* 0x040fe20000400000 */
[C---:B------:R-:W-:Y:S01]  /*ac10*/  FFMA R43, R81.reuse, R124, R43 ;  /* 0x0000007c512b7223 */ /* 0x040fe2000000002b */
[----:B------:R-:W-:Y:S02]  /*ac20*/  HADD2.F32 R131, -RZ, R160.H1_H1 ;  /* 0x300000a0ff837230 */ /* 0x000fe40000004100 */
[C---:B------:R-:W-:Y:S01]  /*ac30*/  FMUL R47, R78.reuse, R54 ;  /* 0x000000364e2f7220 */ /* 0x040fe20000400000 */
[C---:B------:R-:W-:Y:S01]  /*ac40*/  FMUL R58, R78.reuse, R65 ;  /* 0x000000414e3a7220 */ /* 0x040fe20000400000 */
[----:B------:R-:W-:Y:S01]  /*ac50*/  FMUL R60, R78, R67 ;  /* 0x000000434e3c7220 */ /* 0x000fe20000400000 */
[----:B------:R-:W-:Y:S01]  /*ac60*/  F2FP.SATFINITE.E5M2.F32.PACK_AB_MERGE_C R5, R20, R11, RZ ;  /* 0x0000000b1405723e */ /* 0x000fe200048060ff */
[----:B------:R-:W-:Y:S01]  /*ac70*/  FFMA R44, R81, R127, R44 ;  /* 0x0000007f512c7223 */ /* 0x000fe2000000002c */
[C---:B------:R-:W-:Y:S01]  /*ac80*/  FMUL R48, R78.reuse, R55 ;  /* 0x000000374e307220 */ /* 0x040fe20000400000 */
[----:B------:R-:W-:Y:S01]  /*ac90*/  F2FP.SATFINITE.E5M2.F32.PACK_AB_MERGE_C R65, R9, R8, R138 ;  /* 0x000000080941723e */ /* 0x000fe2000480608a */
[----:B------:R-:W-:Y:S01]  /*aca0*/  FFMA R45, R81, R126, R45 ;  /* 0x0000007e512d7223 */ /* 0x000fe2000000002d */
[----:B------:R-:W-:Y:S01]  /*acb0*/  F2FP.SATFINITE.E5M2.F32.PACK_AB_MERGE_C R67, R17, R16, R18 ;  /* 0x000000101143723e */ /* 0x000fe20004806012 */
[----:B------:R-:W-:Y:S01]  /*acc0*/  FMUL R49, R78, R56 ;  /* 0x000000384e317220 */ /* 0x000fe20000400000 */
[C---:B------:R-:W-:Y:S01]  /*acd0*/  FFMA R46, R81.reuse, R129, R46 ;  /* 0x00000081512e7223 */ /* 0x040fe2000000002e */
[--C-:B------:R-:W-:Y:S02]  /*ace0*/  HADD2.F32 R132, -RZ, R161.reuse.H0_H0 ;  /* 0x200000a1ff847230 */ /* 0x100fe40000004100 */
[C---:B------:R-:W-:Y:S01]  /*acf0*/  FFMA R47, R81.reuse, R128, R47 ;  /* 0x00000080512f7223 */ /* 0x040fe2000000002f */
[----:B------:R1:W-:Y:S01]  /*ad00*/  STS.128 [R172+UR49+0xa200], R64 ;  /* 0x00a20040ac007988 */ /* 0x0003e20008000c31 */
[----:B------:R-:W-:Y:S01]  /*ad10*/  HADD2.F32 R135, -RZ, R161.H1_H1 ;  /* 0x300000a1ff877230 */ /* 0x000fe20000004100 */
[----:B------:R-:W-:Y:S01]  /*ad20*/  F2FP.SATFINITE.E5M2.F32.PACK_AB_MERGE_C R5, R10, R7, R5 ;  /* 0x000000070a05723e */ /* 0x000fe20004806005 */
[C---:B------:R-:W-:Y:S01]  /*ad30*/  FFMA R48, R81.reuse, R131, R48 ;  /* 0x0000008351307223 */ /* 0x040fe20000000030 */
[----:B------:R-:W-:Y:S01]  /*ad40*/  F2FP.SATFINITE.E5M2.F32.PACK_AB_MERGE_C R7, R28, R27, RZ ;  /* 0x0000001b1c07723e */ /* 0x000fe200048060ff */
        /* <DEDUP_REMOVED lines=8> */
[----:B------:R-:W-:Y:S01]  /*add0*/  FMUL R56, R78, R63 ;  /* 0x0000003f4e387220 */ /* 0x000fe20000400000 */
[----:B------:R-:W-:Y:S01]  /*ade0*/  F2FP.SATFINITE.E5M2.F32.PACK_AB_MERGE_C R4, R2, R0, R3 ;  /* 0x000000000204723e */ /* 0x000fe20004806003 */
[C---:B------:R-:W-:Y:S01]  /*adf0*/  FFMA R53, R81.reuse, R134, R53 ;  /* 0x0000008651357223 */ /* 0x040fe20000000035 */
[----:B------:R-:W-:Y:S01]  /*ae00*/  F2FP.SATFINITE.E5M2.F32.PACK_AB_MERGE_C R7, R26, R25, R7 ;  /* 0x000000191a07723e */ /* 0x000fe20004806007 */
[C---:B------:R-:W-:Y:S01]  /*ae10*/  FFMA R54, R81.reuse, R137, R54 ;  /* 0x0000008951367223 */ /* 0x040fe20000000036 */
[--C-:B------:R-:W-:Y:S02]  /*ae20*/  HADD2.F32 R84, -RZ, R163.reuse.H0_H0 ;  /* 0x200000a3ff547230 */ /* 0x100fe40000004100 */
[C---:B------:R-:W-:Y:S01]  /*ae30*/  FFMA R55, R81.reuse, R136, R55 ;  /* 0x0000008851377223 */ /* 0x040fe20000000037 */
[----:B------:R-:W-:Y:S01]  /*ae40*/  HADD2.F32 R85, -RZ, R163.H1_H1 ;  /* 0x300000a3ff557230 */ /* 0x000fe20000004100 */
[----:B------:R1:W-:Y:S01]  /*ae50*/  STS.128 [R192+0xa010], R4 ;  /* 0x00a01004c0007388 */ /* 0x0003e20000000c00 */
[----:B------:R-:W-:Y:S01]  /*ae60*/  F2FP.SATFINITE.E5M2.F32.PACK_AB_MERGE_C R35, R36, R35, RZ ;  /* 0x000000232423723e */ /* 0x000fe200048060ff */
[C---:B------:R-:W-:Y:S01]  /*ae70*/  FFMA R56, R81.reuse, R139, R56 ;  /* 0x0000008b51387223 */ /* 0x040fe20000000038 */
[----:B------:R-:W-:Y:S01]  /*ae80*/  F2FP.SATFINITE.E5M2.F32.PACK_AB_MERGE_C R39, R40, R39, RZ ;  /* 0x000000272827723e */ /* 0x000fe200048060ff */
[C---:B------:R-:W-:Y:S01]  /*ae90*/  FFMA R57, R81.reuse, R82, R57 ;  /* 0x0000005251397223 */ /* 0x040fe20000000039 */
[----:B------:R-:W-:Y:S01]  /*aea0*/  F2FP.SATFINITE.E5M2.F32.PACK_AB_MERGE_C R43, R44, R43, RZ ;  /* 0x0000002b2c2b723e */ /* 0x000fe200048060ff */
[C---:B------:R-:W-:Y:S01]  /*aeb0*/  FFMA R58, R81.reuse, R83, R58 ;  /* 0x00000053513a7223 */ /* 0x040fe2000000003a */
[C---:B------:R-:W-:Y:S01]  /*aec0*/  FFMA R59, R81.reuse, R84, R59 ;  /* 0x00000054513b7223 */ /* 0x040fe2000000003b */
[----:B------:R-:W-:Y:S01]  /*aed0*/  F2FP.SATFINITE.E5M2.F32.PACK_AB_MERGE_C R33, R34, R33, R35 ;  /* 0x000000212221723e */ /* 0x000fe20004806023 */
        /* <DEDUP_REMOVED lines=11> */
[----:B------:R-:W-:Y:S05]  /*af90*/  F2FP.SATFINITE.E5M2.F32.PACK_AB_MERGE_C R51, R58, R57, R59 ;  /* 0x000000393a33723e */ /* 0x000fea000480603b */
        /* <DEDUP_REMOVED lines=18> */
.L_x_127:
[----:B------:R-:W-:Y:S05]  /*b0c0*/  BSYNC.RECONVERGENT B0 ;  /* 0x0000000000007941 */ /* 0x000fea0003800200 */
.L_x_126:
[----:B------:R-:W-:Y:S01]  /*b0d0*/  BAR.SYNC.DEFER_BLOCKING 0x1, 0x80 ;  /* 0x0042000000007b1d */ /* 0x000fe20000010000 */
[----:B------:R-:W-:Y:S01]  /*b0e0*/  ISETP.NE.AND P2, PT, R190, RZ, PT ;  /* 0x000000ffbe00720c */ /* 0x000fe20003f45270 */
[----:B------:R-:W-:Y:S01]  /*b0f0*/  IMAD.IADD R20, R75, 0x1, R147 ;  /* 0x000000014b147824 */ /* 0x000fe200078e0293 */
[----:B------:R-:W-:Y:S01]  /*b100*/  ISETP.NE.AND P0, PT, R191, 0x2, PT ;  /* 0x00000002bf00780c */ /* 0x000fe20003f05270 */
[----:B------:R-:W-:Y:S01]  /*b110*/  IMAD.IADD R21, R77, 0x1, R170 ;  /* 0x000000014d157824 */ /* 0x000fe200078e02aa */
[----:B------:R-:W-:Y:S02]  /*b120*/  ISETP.NE.AND P1, PT, R76, 0x2, PT ;  /* 0x000000024c00780c */ /* 0x000fe40003f25270 */
[----:B------:R-:W-:Y:S02]  /*b130*/  SEL R3, RZ, 0x1, P0 ;  /* 0x00000001ff037807 */ /* 0x000fe40000000000 */
[----:B------:R-:W-:Y:S02]  /*b140*/  SEL R0, RZ, 0x1, P1 ;  /* 0x00000001ff007807 */ /* 0x000fe40000800000 */
[----:B------:R-:W-:Y:S02]  /*b150*/  LOP3.LUT R182, R182, R3, RZ, 0x3c, !PT ;  /* 0x00000003b6b67212 */ /* 0x000fe400078e3cff */
[----:B------:R-:W-:Y:S02]  /*b160*/  LOP3.LUT R183, R183, R0, RZ, 0x3c, !PT ;  /* 0x00000000b7b77212 */ /* 0x000fe400078e3cff */
[----:B------:R-:W-:Y:S02]  /*b170*/  @P2 R2UR UR36, R179 ;  /* 0x00000000b32422ca */ /* 0x000fe400000e0000 */
[----:B------:R-:W-:Y:S02]  /*b180*/  SEL R191, R191, RZ, P0 ;  /* 0x000000ffbfbf7207 */ /* 0x000fe40000000000 */
[----:B------:R-:W-:Y:S01]  /*b190*/  SEL R76, R76, RZ, P1 ;  /* 0x000000ff4c4c7207 */ /* 0x000fe20000800000 */
[----:B------:R-:W-:Y:S10]  /*b1a0*/  @P2 BRA `(.L_x_128) ;  /* 0xffffff9800d82947 */ /* 0x000ff4000383ffff */
[----:B------:R-:W-:Y:S05]  /*b1b0*/  EXIT ;  /* 0x000000000000794d */ /* 0x000fea0003800000 */
.L_x_19:
[----:B--2---:R2:W1:Y:S02]  /*b1c0*/  SYNCS.PHASECHK.TRANS64.TRYWAIT P0, [R3+URZ+0x110], R2 ;  /* 0x00011002030075a7 */ /* 0x00446400080011ff */
[----:B-1----:R-:W-:Y:S05]  /*b1d0*/  @!P0 NANOSLEEP.SYNCS 0x989680 ;  /* 0x009896800000895d */ /* 0x002fea0003900000 */
[----:B------:R-:W1:Y:S02]  /*b1e0*/  @!P0 SYNCS.PHASECHK.TRANS64 P0, [R3+URZ+0x110], R2 ;  /* 0x00011002030085a7 */ /* 0x000e6400080010ff */
[----:B-1----:R-:W-:Y:S05]  /*b1f0*/  @!P0 BRA `(.L_x_19) ;  /* 0xfffffffc00f08947 */ /* 0x002fea000383ffff */
[----:B------:R-:W-:Y:S05]  /*b200*/  BRA `(.L_x_129) ;  /* 0xffffff6000fc7947 */ /* 0x000fea000383ffff */
.L_x_22:
[----:B-1----:R-:W-:-:S07]  /*b210*/  MOV R2, UR33 ;  /* 0x0000002100027c02 */ /* 0x002fce0008000f00 */
.L_x_130:
[----:B-1----:R1:W2:Y:S02]  /*b220*/  SYNCS.PHASECHK.TRANS64.TRYWAIT P0, [R2+URZ+0x38], R5 ;  /* 0x00003805020075a7 */ /* 0x0022a400080011ff */
[----:B--2---:R-:W-:Y:S05]  /*b230*/  @!P0 NANOSLEEP.SYNCS 0x989680 ;  /* 0x009896800000895d */ /* 0x004fea0003900000 */
[----:B------:R-:W2:Y:S02]  /*b240*/  @!P0 SYNCS.PHASECHK.TRANS64 P0, [R2+URZ+0x38], R5 ;  /* 0x00003805020085a7 */ /* 0x000ea400080010ff */
[----:B--2---:R-:W-:Y:S05]  /*b250*/  @!P0 BRA `(.L_x_130) ;  /* 0xfffffffc00f08947 */ /* 0x004fea000383ffff */
[----:B------:R-:W-:Y:S05]  /*b260*/  BRA `(.L_x_21) ;  /* 0xffffff6400507947 */ /* 0x000fea000383ffff */
.L_x_28:
[----:B-1----:R-:W-:-:S07]  /*b270*/  MOV R2, UR25 ;  /* 0x0000001900027c02 */ /* 0x002fce0008000f00 */
.L_x_131:
[----:B-1----:R1:W2:Y:S02]  /*b280*/  SYNCS.PHASECHK.TRANS64.TRYWAIT P0, [R2+URZ+0x38], R5 ;  /* 0x00003805020075a7 */ /* 0x0022a400080011ff */
[----:B--2---:R-:W-:Y:S05]  /*b290*/  @!P0 NANOSLEEP.SYNCS 0x989680 ;  /* 0x009896800000895d */ /* 0x004fea0003900000 */
[----:B------:R-:W2:Y:S02]  /*b2a0*/  @!P0 SYNCS.PHASECHK.TRANS64 P0, [R2+URZ+0x38], R5 ;  /* 0x00003805020085a7 */ /* 0x000ea400080010ff */
[----:B--2---:R-:W-:Y:S05]  /*b2b0*/  @!P0 BRA `(.L_x_131) ;  /* 0xfffffffc00f08947 */ /* 0x004fea000383ffff */
[----:B------:R-:W-:Y:S05]  /*b2c0*/  BRA `(.L_x_27) ;  /* 0xffffff6800107947 */ /* 0x000fea000383ffff */
.L_x_32:
[----:B-1----:R1:W2:Y:S02]  /*b2d0*/  SYNCS.PHASECHK.TRANS64.TRYWAIT P0, [R2+URZ+0xc0], R3 ;  /* 0x0000c003020075a7 */ /* 0x0022a400080011ff */
[----:B--2---:R-:W-:Y:S05]  /*b2e0*/  @!P0 NANOSLEEP.SYNCS 0x989680 ;  /* 0x009896800000895d */ /* 0x004fea0003900000 */
[----:B------:R-:W2:Y:S02]  /*b2f0*/  @!P0 SYNCS.PHASECHK.TRANS64 P0, [R2+URZ+0xc0], R3 ;  /* 0x0000c003020085a7 */ /* 0x000ea400080010ff */
[----:B--2---:R-:W-:Y:S05]  /*b300*/  @!P0 BRA `(.L_x_32) ;  /* 0xfffffffc00f08947 */ /* 0x004fea000383ffff */
[----:B------:R-:W-:Y:S05]  /*b310*/  BRA `(.L_x_132) ;  /* 0xffffff6800b47947 */ /* 0x000fea000383ffff */
.L_x_36:
[----:B----4-:R-:W-:-:S07]  /*b320*/  MOV R0, UR5 ;  /* 0x0000000500007c02 */ /* 0x010fce0008000f00 */
.L_x_133:
[----:B-1----:R1:W2:Y:S02]  /*b330*/  SYNCS.PHASECHK.TRANS64.TRYWAIT P0, [R0+URZ], R3 ;  /* 0x00000003000075a7 */ /* 0x0022a400080011ff */
[----:B--2---:R-:W-:Y:S05]  /*b340*/  @!P0 NANOSLEEP.SYNCS 0x989680 ;  /* 0x009896800000895d */ /* 0x004fea0003900000 */
[----:B------:R-:W2:Y:S02]  /*b350*/  @!P0 SYNCS.PHASECHK.TRANS64 P0, [R0+URZ], R3 ;  /* 0x00000003000085a7 */ /* 0x000ea400080010ff */
[----:B--2---:R-:W-:Y:S05]  /*b360*/  @!P0 BRA `(.L_x_133) ;  /* 0xfffffffc00f08947 */ /* 0x004fea000383ffff */
[----:B------:R-:W-:Y:S05]  /*b370*/  BRA `(.L_x_134) ;  /* 0xffffff7000247947 */ /* 0x000fea000383ffff */
.L_x_37:
[----:B----4-:R-:W-:-:S07]  /*b380*/  MOV R0, UR5 ;  /* 0x0000000500007c02 */ /* 0x010fce0008000f00 */
.L_x_135:
[----:B-1----:R1:W2:Y:S02]  /*b390*/  SYNCS.PHASECHK.TRANS64.TRYWAIT P0, [R0+URZ], R3 ;  /* 0x00000003000075a7 */ /* 0x0022a400080011ff */
[----:B--2---:R-:W-:Y:S05]  /*b3a0*/  @!P0 NANOSLEEP.SYNCS 0x989680 ;  /* 0x009896800000895d */ /* 0x004fea0003900000 */
[----:B------:R-:W2:Y:S02]  /*b3b0*/  @!P0 SYNCS.PHASECHK.TRANS64 P0, [R0+URZ], R3 ;  /* 0x00000003000085a7 */ /* 0x000ea400080010ff */
[----:B--2---:R-:W-:Y:S05]  /*b3c0*/  @!P0 BRA `(.L_x_135) ;  /* 0xfffffffc00f08947 */ /* 0x004fea000383ffff */
[----:B------:R-:W-:Y:S05]  /*b3d0*/  BRA `(.L_x_136) ;  /* 0xffffff7000307947 */ /* 0x000fea000383ffff */
.L_x_38:
[----:B----4-:R-:W-:-:S07]  /*b3e0*/  MOV R0, UR5 ;  /* 0x0000000500007c02 */ /* 0x010fce0008000f00 */
.L_x_137:
[----:B-1----:R1:W2:Y:S02]  /*b3f0*/  SYNCS.PHASECHK.TRANS64.TRYWAIT P0, [R0+URZ], R3 ;  /* 0x00000003000075a7 */ /* 0x0022a400080011ff */
[----:B--2---:R-:W-:Y:S05]  /*b400*/  @!P0 NANOSLEEP.SYNCS 0x989680 ;  /* 0x009896800000895d */ /* 0x004fea0003900000 */
[----:B------:R-:W2:Y:S02]  /*b410*/  @!P0 SYNCS.PHASECHK.TRANS64 P0, [R0+URZ], R3 ;  /* 0x00000003000085a7 */ /* 0x000ea400080010ff */
[----:B--2---:R-:W-:Y:S05]  /*b420*/  @!P0 BRA `(.L_x_137) ;  /* 0xfffffffc00f08947 */ /* 0x004fea000383ffff */
[----:B------:R-:W-:Y:S05]  /*b430*/  BRA `(.L_x_138) ;  /* 0xffffff70003c7947 */ /* 0x000fea000383ffff */
.L_x_39:
[----:B----4-:R-:W-:-:S07]  /*b440*/  MOV R0, UR5 ;  /* 0x0000000500007c02 */ /* 0x010fce0008000f00 */
.L_x_139:
[----:B-1----:R1:W2:Y:S02]  /*b450*/  SYNCS.PHASECHK.TRANS64.TRYWAIT P0, [R0+URZ], R3 ;  /* 0x00000003000075a7 */ /* 0x0022a400080011ff */
[----:B--2---:R-:W-:Y:S05]  /*b460*/  @!P0 NANOSLEEP.SYNCS 0x989680 ;  /* 0x009896800000895d */ /* 0x004fea0003900000 */
[----:B------:R-:W2:Y:S02]  /*b470*/  @!P0 SYNCS.PHASECHK.TRANS64 P0, [R0+URZ], R3 ;  /* 0x00000003000085a7 */ /* 0x000ea400080010ff */
[----:B--2---:R-:W-:Y:S05]  /*b480*/  @!P0 BRA `(.L_x_139) ;  /* 0xfffffffc00f08947 */ /* 0x004fea000383ffff */
[----:B------:R-:W-:Y:S05]  /*b490*/  BRA `(.L_x_140) ;  /* 0xffffff7000487947 */ /* 0x000fea000383ffff */
.L_x_40:
[----:B----4-:R-:W-:-:S07]  /*b4a0*/  MOV R0, UR5 ;  /* 0x0000000500007c02 */ /* 0x010fce0008000f00 */
.L_x_141:
[----:B-1----:R1:W2:Y:S02]  /*b4b0*/  SYNCS.PHASECHK.TRANS64.TRYWAIT P0, [R0+URZ], R3 ;  /* 0x00000003000075a7 */ /* 0x0022a400080011ff */
[----:B--2---:R-:W-:Y:S05]  /*b4c0*/  @!P0 NANOSLEEP.SYNCS 0x989680 ;  /* 0x009896800000895d */ /* 0x004fea0003900000 */
[----:B------:R-:W2:Y:S02]  /*b4d0*/  @!P0 SYNCS.PHASECHK.TRANS64 P0, [R0+URZ], R3 ;  /* 0x00000003000085a7 */ /* 0x000ea400080010ff */
[----:B--2---:R-:W-:Y:S05]  /*b4e0*/  @!P0 BRA `(.L_x_141) ;  /* 0xfffffffc00f08947 */ /* 0x004fea000383ffff */
[----:B------:R-:W-:Y:S05]  /*b4f0*/  BRA `(.L_x_142) ;  /* 0xffffff7000547947 */ /* 0x000fea000383ffff */
.L_x_41:
[----:B----4-:R-:W-:-:S07]  /*b500*/  MOV R0, UR5 ;  /* 0x0000000500007c02 */ /* 0x010fce0008000f00 */
.L_x_143:
[----:B-1----:R1:W2:Y:S02]  /*b510*/  SYNCS.PHASECHK.TRANS64.TRYWAIT P0, [R0+URZ], R3 ;  /* 0x00000003000075a7 */ /* 0x0022a400080011ff */
[----:B--2---:R-:W-:Y:S05]  /*b520*/  @!P0 NANOSLEEP.SYNCS 0x989680 ;  /* 0x009896800000895d */ /* 0x004fea0003900000 */
[----:B------:R-:W2:Y:S02]  /*b530*/  @!P0 SYNCS.PHASECHK.TRANS64 P0, [R0+URZ], R3 ;  /* 0x00000003000085a7 */ /* 0x000ea400080010ff */
[----:B--2---:R-:W-:Y:S05]  /*b540*/  @!P0 BRA `(.L_x_143) ;  /* 0xfffffffc00f08947 */ /* 0x004fea000383ffff */
[----:B------:R-:W-:Y:S05]  /*b550*/  BRA `(.L_x_144) ;  /* 0xffffff7000607947 */ /* 0x000fea000383ffff */
.L_x_44:
[----:B-1----:R1:W2:Y:S02]  /*b560*/  SYNCS.PHASECHK.TRANS64.TRYWAIT P0, [R0+URZ+0x100], R5 ;  /* 0x00010005000075a7 */ /* 0x0022a400080011ff */
[----:B--2---:R-:W-:Y:S05]  /*b570*/  @!P0 NANOSLEEP.SYNCS 0x989680 ;  /* 0x009896800000895d */ /* 0x004fea0003900000 */
[----:B------:R-:W2:Y:S02]  /*b580*/  @!P0 SYNCS.PHASECHK.TRANS64 P0, [R0+URZ+0x100], R5 ;  /* 0x00010005000085a7 */ /* 0x000ea400080010ff */
[----:B--2---:R-:W-:Y:S05]  /*b590*/  @!P0 BRA `(.L_x_44) ;  /* 0xfffffffc00f08947 */ /* 0x004fea000383ffff */
[----:B------:R-:W-:Y:S05]  /*b5a0*/  BRA `(.L_x_145) ;  /* 0xffffff7000bc7947 */ /* 0x000fea000383ffff */
.L_x_45:
[----:B------:R-:W-:-:S07]  /*b5b0*/  MOV R0, UR5 ;  /* 0x0000000500007c02 */ /* 0x000fce0008000f00 */
.L_x_146:
[----:B-1----:R1:W2:Y:S02]  /*b5c0*/  SYNCS.PHASECHK.TRANS64.TRYWAIT P0, [R0+URZ+0xd0], R5 ;  /* 0x0000d005000075a7 */ /* 0x0022a400080011ff */
[----:B--2---:R-:W-:Y:S05]  /*b5d0*/  @!P0 NANOSLEEP.SYNCS 0x989680 ;  /* 0x009896800000895d */ /* 0x004fea0003900000 */
[----:B------:R-:W2:Y:S02]  /*b5e0*/  @!P0 SYNCS.PHASECHK.TRANS64 P0, [R0+URZ+0xd0], R5 ;  /* 0x0000d005000085a7 */ /* 0x000ea400080010ff */
[----:B--2---:R-:W-:Y:S05]  /*b5f0*/  @!P0 BRA `(.L_x_146) ;  /* 0xfffffffc00f08947 */ /* 0x004fea000383ffff */
[----:B------:R-:W-:Y:S05]  /*b600*/  BRA `(.L_x_147) ;  /* 0xffffff7000cc7947 */ /* 0x000fea000383ffff */
.L_x_46:
[----:B-1----:R1:W2:Y:S02]  /*b610*/  SYNCS.PHASECHK.TRANS64.TRYWAIT P1, [R0+URZ+0xc0], R5 ;  /* 0x0000c005000075a7 */ /* 0x0022a400080211ff */
[----:B--2---:R-:W-:Y:S05]  /*b620*/  @!P1 NANOSLEEP.SYNCS 0x989680 ;  /* 0x009896800000995d */ /* 0x004fea0003900000 */
[----:B------:R-:W2:Y:S02]  /*b630*/  @!P1 SYNCS.PHASECHK.TRANS64 P1, [R0+URZ+0xc0], R5 ;  /* 0x0000c005000095a7 */ /* 0x000ea400080210ff */
[----:B--2---:R-:W-:Y:S05]  /*b640*/  @!P1 BRA `(.L_x_46) ;  /* 0xfffffffc00f09947 */ /* 0x004fea000383ffff */
[----:B------:R-:W-:Y:S05]  /*b650*/  BRA `(.L_x_148) ;  /* 0xffffff7000fc7947 */ /* 0x000fea000383ffff */
.L_x_49:
[----:B------:R-:W-:-:S07]  /*b660*/  MOV R0, UR5 ;  /* 0x0000000500007c02 */ /* 0x000fce0008000f00 */
.L_x_149:
[----:B-1----:R1:W2:Y:S02]  /*b670*/  SYNCS.PHASECHK.TRANS64.TRYWAIT P0, [R0+URZ+0xd0], R3 ;  /* 0x0000d003000075a7 */ /* 0x0022a400080011ff */
[----:B--2---:R-:W-:Y:S05]  /*b680*/  @!P0 NANOSLEEP.SYNCS 0x989680 ;  /* 0x009896800000895d */ /* 0x004fea0003900000 */
[----:B------:R-:W2:Y:S02]  /*b690*/  @!P0 SYNCS.PHASECHK.TRANS64 P0, [R0+URZ+0xd0], R3 ;  /* 0x0000d003000085a7 */ /* 0x000ea400080010ff */
[----:B--2---:R-:W-:Y:S05]  /*b6a0*/  @!P0 BRA `(.L_x_149) ;  /* 0xfffffffc00f08947 */ /* 0x004fea000383ffff */
[----:B------:R-:W-:Y:S05]  /*b6b0*/  BRA `(.L_x_48) ;  /* 0xffffff7400507947 */ /* 0x000fea000383ffff */
.L_x_56:
[----:B-1----:R1:W2:Y:S02]  /*b6c0*/  SYNCS.PHASECHK.TRANS64.TRYWAIT P1, [R0+URZ+0xc0], R5 ;  /* 0x0000c005000075a7 */ /* 0x0022a400080211ff */
[----:B--2---:R-:W-:Y:S05]  /*b6d0*/  @!P1 NANOSLEEP.SYNCS 0x989680 ;  /* 0x009896800000995d */ /* 0x004fea0003900000 */
[----:B------:R-:W2:Y:S02]  /*b6e0*/  @!P1 SYNCS.PHASECHK.TRANS64 P1, [R0+URZ+0xc0], R5 ;  /* 0x0000c005000095a7 */ /* 0x000ea400080210ff */
[----:B--2---:R-:W-:Y:S05]  /*b6f0*/  @!P1 BRA `(.L_x_56) ;  /* 0xfffffffc00f09947 */ /* 0x004fea000383ffff */
[----:B------:R-:W-:Y:S05]  /*b700*/  BRA `(.L_x_150) ;  /* 0xffffff7800b07947 */ /* 0x000fea000383ffff */
.L_x_57:
[----:B------:R-:W-:-:S07]  /*b710*/  MOV R3, UR8 ;  /* 0x0000000800037c02 */ /* 0x000fce0008000f00 */
.L_x_151:
[----:B-1----:R1:W2:Y:S02]  /*b720*/  SYNCS.PHASECHK.TRANS64.TRYWAIT P0, [R3+URZ+0xf0], R0 ;  /* 0x0000f000030075a7 */ /* 0x0022a400080011ff */
[----:B--2---:R-:W-:Y:S05]  /*b730*/  @!P0 NANOSLEEP.SYNCS 0x989680 ;  /* 0x009896800000895d */ /* 0x004fea0003900000 */
[----:B------:R-:W2:Y:S02]  /*b740*/  @!P0 SYNCS.PHASECHK.TRANS64 P0, [R3+URZ+0xf0], R0 ;  /* 0x0000f000030085a7 */ /* 0x000ea400080010ff */
[----:B--2---:R-:W-:Y:S05]  /*b750*/  @!P0 BRA `(.L_x_151) ;  /* 0xfffffffc00f08947 */ /* 0x004fea000383ffff */
[----:B------:R-:W-:Y:S05]  /*b760*/  BRA `(.L_x_152) ;  /* 0xffffff7800e87947 */ /* 0x000fea000383ffff */
.L_x_60:
[----:B------:R-:W-:Y:S07]  /*b770*/  MOV R0, UR7 ;  /* 0x0000000700007c02 */ /* 0x000fee0008000f00 */
.L_x_153:
[----:B-1----:R1:W2:Y:S02]  /*b780*/  SYNCS.PHASECHK.TRANS64.TRYWAIT P0, [R0+URZ], R3 ;  /* 0x00000003000075a7 */ /* 0x0022a400080011ff */
[----:B--2---:R-:W-:Y:S05]  /*b790*/  @!P0 NANOSLEEP.SYNCS 0x989680 ;  /* 0x009896800000895d */ /* 0x004fea0003900000 */
[----:B------:R-:W2:Y:S02]  /*b7a0*/  @!P0 SYNCS.PHASECHK.TRANS64 P0, [R0+URZ], R3 ;  /* 0x00000003000085a7 */ /* 0x000ea400080010ff */
[----:B--2---:R-:W-:Y:S05]  /*b7b0*/  @!P0 BRA `(.L_x_153) ;  /* 0xfffffffc00f08947 */ /* 0x004fea000383ffff */
[----:B------:R-:W-:Y:S05]  /*b7c0*/  BRA `(.L_x_59) ;  /* 0xffffff7c00047947 */ /* 0x000fea000383ffff */
.L_x_63:
[----:B------:R-:W-:-:S07]  /*b7d0*/  MOV R0, UR5 ;  /* 0x0000000500007c02 */ /* 0x000fce0008000f00 */
.L_x_154:
[----:B--2---:R2:W3:Y:S02]  /*b7e0*/  SYNCS.PHASECHK.TRANS64.TRYWAIT P0, [R0+URZ], R3 ;  /* 0x00000003000075a7 */ /* 0x0044e400080011ff */
[----:B---3--:R-:W-:Y:S05]  /*b7f0*/  @!P0 NANOSLEEP.SYNCS 0x989680 ;  /* 0x009896800000895d */ /* 0x008fea0003900000 */
[----:B------:R-:W3:Y:S02]  /*b800*/  @!P0 SYNCS.PHASECHK.TRANS64 P0, [R0+URZ], R3 ;  /* 0x00000003000085a7 */ /* 0x000ee400080010ff */
[----:B---3--:R-:W-:Y:S05]  /*b810*/  @!P0 BRA `(.L_x_154) ;  /* 0xfffffffc00f08947 */ /* 0x008fea000383ffff */
[----:B------:R-:W-:Y:S05]  /*b820*/  BRA `(.L_x_155) ;  /* 0xffffff7c00b87947 */ /* 0x000fea000383ffff */
.L_x_64:
[----:B------:R-:W-:-:S07]  /*b830*/  MOV R0, UR7 ;  /* 0x0000000700007c02 */ /* 0x000fce0008000f00 */
.L_x_156:
[----:B--2---:R2:W3:Y:S02]  /*b840*/  SYNCS.PHASECHK.TRANS64.TRYWAIT P0, [R0+URZ], R3 ;  /* 0x00000003000075a7 */ /* 0x0044e400080011ff */
[----:B---3--:R-:W-:Y:S05]  /*b850*/  @!P0 NANOSLEEP.SYNCS 0x989680 ;  /* 0x009896800000895d */ /* 0x008fea0003900000 */
[----:B------:R-:W3:Y:S02]  /*b860*/  @!P0 SYNCS.PHASECHK.TRANS64 P0, [R0+URZ], R3 ;  /* 0x00000003000085a7 */ /* 0x000ee400080010ff */
[----:B---3--:R-:W-:Y:S05]  /*b870*/  @!P0 BRA `(.L_x_156) ;  /* 0xfffffffc00f08947 */ /* 0x008fea000383ffff */
[----:B------:R-:W-:Y:S05]  /*b880*/  BRA `(.L_x_157) ;  /* 0xffffff7c00c47947 */ /* 0x000fea000383ffff */
.L_x_69:
[----:B--2---:R2:W3:Y:S02]  /*b890*/  SYNCS.PHASECHK.TRANS64.TRYWAIT P0, [R0+URZ+0xc0], R3 ;  /* 0x0000c003000075a7 */ /* 0x0044e400080011ff */
[----:B---3--:R-:W-:Y:S05]  /*b8a0*/  @!P0 NANOSLEEP.SYNCS 0x989680 ;  /* 0x009896800000895d */ /* 0x008fea0003900000 */
[----:B------:R-:W3:Y:S02]  /*b8b0*/  @!P0 SYNCS.PHASECHK.TRANS64 P0, [R0+URZ+0xc0], R3 ;  /* 0x0000c003000085a7 */ /* 0x000ee400080010ff */
[----:B---3--:R-:W-:Y:S05]  /*b8c0*/  @!P0 BRA `(.L_x_69) ;  /* 0xfffffffc00f08947 */ /* 0x008fea000383ffff */
[----:B------:R-:W-:Y:S05]  /*b8d0*/  BRA `(.L_x_158) ;  /* 0xffffff8000d07947 */ /* 0x000fea000383ffff */
.L_x_72:
[----:B------:R-:W-:Y:S07]  /*b8e0*/  MOV R0, UR7 ;  /* 0x0000000700007c02 */ /* 0x000fee0008000f00 */
.L_x_159:
[----:B--2---:R2:W3:Y:S02]  /*b8f0*/  SYNCS.PHASECHK.TRANS64.TRYWAIT P0, [R0+URZ+0xb8], R3 ;  /* 0x0000b803000075a7 */ /* 0x0044e400080011ff */
[----:B---3--:R-:W-:Y:S05]  /*b900*/  @!P0 NANOSLEEP.SYNCS 0x989680 ;  /* 0x009896800000895d */ /* 0x008fea0003900000 */
[----:B------:R-:W3:Y:S02]  /*b910*/  @!P0 SYNCS.PHASECHK.TRANS64 P0, [R0+URZ+0xb8], R3 ;  /* 0x0000b803000085a7 */ /* 0x000ee400080010ff */
[----:B---3--:R-:W-:Y:S05]  /*b920*/  @!P0 BRA `(.L_x_159) ;  /* 0xfffffffc00f08947 */ /* 0x008fea000383ffff */
[----:B------:R-:W-:Y:S05]  /*b930*/  BRA `(.L_x_71) ;  /* 0xffffff8400b07947 */ /* 0x000fea000383ffff */
.L_x_75:
[----:B------:R-:W-:Y:S07]  /*b940*/  MOV R3, UR7 ;  /* 0x0000000700037c02 */ /* 0x000fee0008000f00 */
.L_x_160:
[----:B-1----:R1:W2:Y:S02]  /*b950*/  SYNCS.PHASECHK.TRANS64.TRYWAIT P0, [R3+URZ+0x90], R12 ;  /* 0x0000900c030075a7 */ /* 0x0022a400080011ff */
[----:B--2---:R-:W-:Y:S05]  /*b960*/  @!P0 NANOSLEEP.SYNCS 0x989680 ;  /* 0x009896800000895d */ /* 0x004fea0003900000 */
[----:B------:R-:W2:Y:S02]  /*b970*/  @!P0 SYNCS.PHASECHK.TRANS64 P0, [R3+URZ+0x90], R12 ;  /* 0x0000900c030085a7 */ /* 0x000ea400080010ff */
[----:B--2---:R-:W-:Y:S05]  /*b980*/  @!P0 BRA `(.L_x_160) ;  /* 0xfffffffc00f08947 */ /* 0x004fea000383ffff */
[----:B------:R-:W-:Y:S05]  /*b990*/  BRA `(.L_x_161) ;  /* 0xffffff8800287947 */ /* 0x000fea000383ffff */
.L_x_76:
[----:B-1----:R-:W-:Y:S07]  /*b9a0*/  MOV R3, UR7 ;  /* 0x0000000700037c02 */ /* 0x002fee0008000f00 */
.L_x_162:
[----:B-1----:R1:W2:Y:S02]  /*b9b0*/  SYNCS.PHASECHK.TRANS64.TRYWAIT P0, [R3+URZ+0x98], R12 ;  /* 0x0000980c030075a7 */ /* 0x0022a400080011ff */
[----:B--2---:R-:W-:Y:S05]  /*b9c0*/  @!P0 NANOSLEEP.SYNCS 0x989680 ;  /* 0x009896800000895d */ /* 0x004fea0003900000 */
[----:B------:R-:W2:Y:S02]  /*b9d0*/  @!P0 SYNCS.PHASECHK.TRANS64 P0, [R3+URZ+0x98], R12 ;  /* 0x0000980c030085a7 */ /* 0x000ea400080010ff */
[----:B--2---:R-:W-:Y:S05]  /*b9e0*/  @!P0 BRA `(.L_x_162) ;  /* 0xfffffffc00f08947 */ /* 0x004fea000383ffff */
[----:B------:R-:W-:Y:S05]  /*b9f0*/  BRA `(.L_x_163) ;  /* 0xffffff8800647947 */ /* 0x000fea000383ffff */
.L_x_77:
[----:B-1----:R-:W-:Y:S07]  /*ba00*/  MOV R3, UR7 ;  /* 0x0000000700037c02 */ /* 0x002fee0008000f00 */
.L_x_164:
[----:B-1----:R1:W2:Y:S02]  /*ba10*/  SYNCS.PHASECHK.TRANS64.TRYWAIT P0, [R3+URZ+0xa0], R12 ;  /* 0x0000a00c030075a7 */ /* 0x0022a400080011ff */
[----:B--2---:R-:W-:Y:S05]  /*ba20*/  @!P0 NANOSLEEP.SYNCS 0x989680 ;  /* 0x009896800000895d */ /* 0x004fea0003900000 */
[----:B------:R-:W2:Y:S02]  /*ba30*/  @!P0 SYNCS.PHASECHK.TRANS64 P0, [R3+URZ+0xa0], R12 ;  /* 0x0000a00c030085a7 */ /* 0x000ea400080010ff */
[----:B--2---:R-:W-:Y:S05]  /*ba40*/  @!P0 BRA `(.L_x_164) ;  /* 0xfffffffc00f08947 */ /* 0x004fea000383ffff */
[----:B------:R-:W-:Y:S05]  /*ba50*/  BRA `(.L_x_165) ;  /* 0xffffff8800ac7947 */ /* 0x000fea000383ffff */
.L_x_78:
[----:B------:R-:W-:Y:S07]  /*ba60*/  MOV R3, UR7 ;  /* 0x0000000700037c02 */ /* 0x000fee0008000f00 */
.L_x_166:
[----:B-1----:R1:W2:Y:S02]  /*ba70*/  SYNCS.PHASECHK.TRANS64.TRYWAIT P0, [R3+URZ+0xa8], R12 ;  /* 0x0000a80c030075a7 */ /* 0x0022a400080011ff */
[----:B--2---:R-:W-:Y:S05]  /*ba80*/  @!P0 NANOSLEEP.SYNCS 0x989680 ;  /* 0x009896800000895d */ /* 0x004fea0003900000 */
[----:B------:R-:W2:Y:S02]  /*ba90*/  @!P0 SYNCS.PHASECHK.TRANS64 P0, [R3+URZ+0xa8], R12 ;  /* 0x0000a80c030085a7 */ /* 0x000ea400080010ff */
[----:B--2---:R-:W-:Y:S05]  /*baa0*/  @!P0 BRA `(.L_x_166) ;  /* 0xfffffffc00f08947 */ /* 0x004fea000383ffff */
[----:B------:R-:W-:Y:S05]  /*bab0*/  BRA `(.L_x_167) ;  /* 0xffffff8c00347947 */ /* 0x000fea000383ffff */
.L_x_80:
[----:B------:R-:W-:-:S07]  /*bac0*/  MOV R0, UR7 ;  /* 0x0000000700007c02 */ /* 0x000fce0008000f00 */
.L_x_168:
[----:B-1----:R1:W3:Y:S02]  /*bad0*/  SYNCS.PHASECHK.TRANS64.TRYWAIT P0, [R0+URZ+0x90], R3 ;  /* 0x00009003000075a7 */ /* 0x0022e400080011ff */
[----:B---3--:R-:W-:Y:S05]  /*bae0*/  @!P0 NANOSLEEP.SYNCS 0x989680 ;  /* 0x009896800000895d */ /* 0x008fea0003900000 */
[----:B------:R-:W3:Y:S02]  /*baf0*/  @!P0 SYNCS.PHASECHK.TRANS64 P0, [R0+URZ+0x90], R3 ;  /* 0x00009003000085a7 */ /* 0x000ee400080010ff */
[----:B---3--:R-:W-:Y:S05]  /*bb00*/  @!P0 BRA `(.L_x_168) ;  /* 0xfffffffc00f08947 */ /* 0x008fea000383ffff */
[----:B------:R-:W-:Y:S05]  /*bb10*/  BRA `(.L_x_169) ;  /* 0xffffff8c00a47947 */ /* 0x000fea000383ffff */
.L_x_81:
[----:B-1----:R-:W-:-:S07]  /*bb20*/  MOV R0, UR7 ;  /* 0x0000000700007c02 */ /* 0x002fce0008000f00 */
.L_x_170:
[----:B-1----:R1:W3:Y:S02]  /*bb30*/  SYNCS.PHASECHK.TRANS64.TRYWAIT P0, [R0+URZ+0x98], R3 ;  /* 0x00009803000075a7 */ /* 0x0022e400080011ff */
[----:B---3--:R-:W-:Y:S05]  /*bb40*/  @!P0 NANOSLEEP.SYNCS 0x989680 ;  /* 0x009896800000895d */ /* 0x008fea0003900000 */
[----:B------:R-:W3:Y:S02]  /*bb50*/  @!P0 SYNCS.PHASECHK.TRANS64 P0, [R0+URZ+0x98], R3 ;  /* 0x00009803000085a7 */ /* 0x000ee400080010ff */
[----:B---3--:R-:W-:Y:S05]  /*bb60*/  @!P0 BRA `(.L_x_170) ;  /* 0xfffffffc00f08947 */ /* 0x008fea000383ffff */
[----:B------:R-:W-:Y:S05]  /*bb70*/  BRA `(.L_x_171) ;  /* 0xffffff8c00947947 */ /* 0x000fea000383ffff */
.L_x_82:
[----:B-1----:R-:W-:-:S07]  /*bb80*/  MOV R0, UR7 ;  /* 0x0000000700007c02 */ /* 0x002fce0008000f00 */
.L_x_172:
[----:B-1----:R1:W3:Y:S02]  /*bb90*/  SYNCS.PHASECHK.TRANS64.TRYWAIT P0, [R0+URZ+0xa0], R3 ;  /* 0x0000a003000075a7 */ /* 0x0022e400080011ff */
[----:B---3--:R-:W-:Y:S05]  /*bba0*/  @!P0 NANOSLEEP.SYNCS 0x989680 ;  /* 0x009896800000895d */ /* 0x008fea0003900000 */
[----:B------:R-:W3:Y:S02]  /*bbb0*/  @!P0 SYNCS.PHASECHK.TRANS64 P0, [R0+URZ+0xa0], R3 ;  /* 0x0000a003000085a7 */ /* 0x000ee400080010ff */
[----:B---3--:R-:W-:Y:S05]  /*bbc0*/  @!P0 BRA `(.L_x_172) ;  /* 0xfffffffc00f08947 */ /* 0x008fea000383ffff */
[----:B------:R-:W-:Y:S05]  /*bbd0*/  BRA `(.L_x_173) ;  /* 0xffffff8c00847947 */ /* 0x000fea000383ffff */
.L_x_84:
[----:B--2---:R2:W4:Y:S02]  /*bbe0*/  SYNCS.PHASECHK.TRANS64.TRYWAIT P0, [R0+URZ+0xc0], R3 ;  /* 0x0000c003000075a7 */ /* 0x00452400080011ff */
[----:B----4-:R-:W-:Y:S05]  /*bbf0*/  @!P0 NANOSLEEP.SYNCS 0x989680 ;  /* 0x009896800000895d */ /* 0x010fea0003900000 */
[----:B------:R-:W4:Y:S02]  /*bc00*/  @!P0 SYNCS.PHASECHK.TRANS64 P0, [R0+URZ+0xc0], R3 ;  /* 0x0000c003000085a7 */ /* 0x000f2400080010ff */
[----:B----4-:R-:W-:Y:S05]  /*bc10*/  @!P0 BRA `(.L_x_84) ;  /* 0xfffffffc00f08947 */ /* 0x010fea000383ffff */
[----:B------:R-:W-:Y:S05]  /*bc20*/  BRA `(.L_x_174) ;  /* 0xffffff90004c7947 */ /* 0x000fea000383ffff */
.L_x_95:
[----:B-1----:R1:W3:Y:S02]  /*bc30*/  SYNCS.PHASECHK.TRANS64.TRYWAIT P1, [R3+URZ+0x70], R0 ;  /* 0x00007000030075a7 */ /* 0x0022e400080211ff */
[----:B---3--:R-:W-:Y:S05]  /*bc40*/  @!P1 NANOSLEEP.SYNCS 0x989680 ;  /* 0x009896800000995d */ /* 0x008fea0003900000 */
[----:B------:R-:W3:Y:S02]  /*bc50*/  @!P1 SYNCS.PHASECHK.TRANS64 P1, [R3+URZ+0x70], R0 ;  /* 0x00007000030095a7 */ /* 0x000ee400080210ff */
[----:B---3--:R-:W-:Y:S05]  /*bc60*/  @!P1 BRA `(.L_x_95) ;  /* 0xfffffffc00f09947 */ /* 0x008fea000383ffff */
[----:B------:R-:W-:Y:S05]  /*bc70*/  BRA `(.L_x_94) ;  /* 0xffffff9c00707947 */ /* 0x000fea000383ffff */
.L_x_97:
[----:B-1----:R1:W4:Y:S02]  /*bc80*/  SYNCS.PHASECHK.TRANS64.TRYWAIT P0, [R193+URZ+0xe0], R2 ;  /* 0x0000e002c10075a7 */ /* 0x00232400080011ff */
[----:B----4-:R-:W-:Y:S05]  /*bc90*/  @!P0 NANOSLEEP.SYNCS 0x989680 ;  /* 0x009896800000895d */ /* 0x010fea0003900000 */
[----:B------:R-:W4:Y:S02]  /*bca0*/  @!P0 SYNCS.PHASECHK.TRANS64 P0, [R193+URZ+0xe0], R2 ;  /* 0x0000e002c10085a7 */ /* 0x000f2400080010ff */
[----:B----4-:R-:W-:Y:S05]  /*bcb0*/  @!P0 BRA `(.L_x_97) ;  /* 0xfffffffc00f08947 */ /* 0x010fea000383ffff */
[----:B------:R-:W-:Y:S05]  /*bcc0*/  BRA `(.L_x_96) ;  /* 0xffffff9c00cc7947 */ /* 0x000fea000383ffff */
.L_x_106:
[----:B--2---:R2:W3:Y:S02]  /*bcd0*/  SYNCS.PHASECHK.TRANS64.TRYWAIT P0, [R204+URZ+0x70], R3 ;  /* 0x00007003cc0075a7 */ /* 0x0044e400080011ff */
[----:B---3--:R-:W-:Y:S05]  /*bce0*/  @!P0 NANOSLEEP.SYNCS 0x989680 ;  /* 0x009896800000895d */ /* 0x008fea0003900000 */
[----:B------:R-:W3:Y:S02]  /*bcf0*/  @!P0 SYNCS.PHASECHK.TRANS64 P0, [R204+URZ+0x70], R3 ;  /* 0x00007003cc0085a7 */ /* 0x000ee400080010ff */
[----:B---3--:R-:W-:Y:S05]  /*bd00*/  @!P0 BRA `(.L_x_106) ;  /* 0xfffffffc00f08947 */ /* 0x008fea000383ffff */
[----:B------:R-:W-:Y:S05]  /*bd10*/  BRA `(.L_x_105) ;  /* 0xffffffb000d87947 */ /* 0x000fea000383ffff */
.L_x_115:
[----:B--2---:R2:W3:Y:S02]  /*bd20*/  SYNCS.PHASECHK.TRANS64.TRYWAIT P0, [R0+URZ+0x70], R5 ;  /* 0x00007005000075a7 */ /* 0x0044e400080011ff */
[----:B---3--:R-:W-:Y:S05]  /*bd30*/  @!P0 NANOSLEEP.SYNCS 0x989680 ;  /* 0x009896800000895d */ /* 0x008fea0003900000 */
[----:B------:R-:W3:Y:S02]  /*bd40*/  @!P0 SYNCS.PHASECHK.TRANS64 P0, [R0+URZ+0x70], R5 ;  /* 0x00007005000085a7 */ /* 0x000ee400080010ff */
[----:B---3--:R-:W-:Y:S05]  /*bd50*/  @!P0 BRA `(.L_x_115) ;  /* 0xfffffffc00f08947 */ /* 0x008fea000383ffff */
[----:B------:R-:W-:Y:S05]  /*bd60*/  BRA `(.L_x_114) ;  /* 0xffffffc800307947 */ /* 0x000fea000383ffff */
.L_x_124:
[----:B--2---:R2:W3:Y:S02]  /*bd70*/  SYNCS.PHASECHK.TRANS64.TRYWAIT P0, [R0+URZ+0x70], R3 ;  /* 0x00007003000075a7 */ /* 0x0044e400080011ff */
[----:B---3--:R-:W-:Y:S05]  /*bd80*/  @!P0 NANOSLEEP.SYNCS 0x989680 ;  /* 0x009896800000895d */ /* 0x008fea0003900000 */
[----:B------:R-:W3:Y:S02]  /*bd90*/  @!P0 SYNCS.PHASECHK.TRANS64 P0, [R0+URZ+0x70], R3 ;  /* 0x00007003000085a7 */ /* 0x000ee400080010ff */
[----:B---3--:R-:W-:Y:S05]  /*bda0*/  @!P0 BRA `(.L_x_124) ;  /* 0xfffffffc00f08947 */ /* 0x008fea000383ffff */
[----:B------:R-:W-:Y:S05]  /*bdb0*/  BRA `(.L_x_123) ;  /* 0xffffffdc00947947 */ /* 0x000fea000383ffff */
        .weak           $__internal_0_$__cuda_sm10x_tcgen05_guardrail_trap_col_being_dealloced_not_returned_by_alloc
        .type           $__internal_0_$__cuda_sm10x_tcgen05_guardrail_trap_col_being_dealloced_not_returned_by_alloc,@function
        .size           $__internal_0_$__cuda_sm10x_tcgen05_guardrail_trap_col_being_dealloced_not_returned_by_alloc,($__internal_1_$__cuda_sm10x_tcgen05_guardrail_trap_phase_invalid_during_alloc - $__internal_0_$__cuda_sm10x_tcgen05_guardrail_trap_col_being_dealloced_not_returned_by_alloc)
$__internal_0_$__cuda_sm10x_tcgen05_guardrail_trap_col_being_dealloced_not_returned_by_alloc:
[----:B------:R-:W-:Y:S05]  /*bdc0*/  BPT.TRAP 0x1 ;  /* 0x000000040000795c */ /* 0x000fea0000300000 */
[----:B------:R-:W-:-:S04]  /*bdd0*/  HFMA2 R3, -RZ, RZ, 0, 0 ;  /* 0x00000000ff037431 */ /* 0x000fc800000001ff */
[----:B------:R-:W-:Y:S05]  /*bde0*/  RET.REL.NODEC R2 `(_ZN7cutlass13device_kernelINS_4gemm6kernel13GemmUniversalIN4cute5tupleIJiiiiEEENS1_10collective13CollectiveMmaINS1_35MainloopSm100TmaUmmaWarpSpecializedILi7ELi2ELi2ENS5_IJNS4_1CILi1EEESB_SB_EEEEENS5_IJNSA_ILi128EEENSA_ILi256EEENSA_ILi64EEEEEENS_12float_e5m2_tENS5_IJlSB_lEEESI_NS5_IJSB_llEEENS4_8TiledMMAINS4_8MMA_AtomIJNS4_10MMA_TraitsINS4_19SM100_MMA_F8F6F4_SSEJSI_SI_fSE_SF_NS4_17integral_constantINS4_4UMMA5MajorELSR_0EEENSP_ISR_LSR_1EEENSP_INSQ_7ScaleInELSU_0EEESV_EEEEEENS4_6LayoutISC_NS5_IJNSA_ILi0EEESZ_SZ_EEEEENS5_IJNS4_10UnderscoreES12_S12_EEEEENS4_13SM90_TMA_LOADENS4_14ComposedLayoutINS4_7SwizzleILi2ELi4ELi3EEENS4_18smem_ptr_flag_bitsILi8EEENSY_INS5_IJNSA_ILi8EEESG_EEENS5_IJSG_SB_EEEEEEEvNS4_8identityES15_NS16_INS17_ILi3ELi4ELi3EEES1A_NSY_INS5_IJSE_S1B_EEENS5_IJSB_SE_EEEEEEEvS1G_EENS_8epilogue10collective18CollectiveEpilogueINS1N_23Sm100TmaWarpSpecializedILi4ELi2ELi64ELb0ELb0EEEJSH_NS5_IJNSY_ISE_SB_EENSY_ISG_SB_EEEEESI_SJ_SI_SJ_NS1N_6fusion15FusionCallbacksIS1R_NS1V_17LinearCombinationISI_fSI_fLNS_15FloatRoundStyleE2EEESH_S1U_JEEENS4_5SM1004TMEM4LOAD26SM100_TMEM_LOAD_32dp32b64xES15_S1F_NS4_39AutoVectorizingCopyWithAssumedAlignmentILi128EEENS4_14SM90_TMA_STOREES1F_S26_S26_EEEvvEEEEvNT_6ParamsE) ;  /* 0xffffff4002847950 */ /* 0x000fea0003c3ffff */
        .weak           $__internal_1_$__cuda_sm10x_tcgen05_guardrail_trap_phase_invalid_during_alloc
        .type           $__internal_1_$__cuda_sm10x_tcgen05_guardrail_trap_phase_invalid_during_alloc,@function
        .size           $__internal_1_$__cuda_sm10x_tcgen05_guardrail_trap_phase_invalid_during_alloc,($__internal_2_$__cuda_sm10x_tcgen05_guardrail_trap_unallocated_columns_being_dealloced - $__internal_1_$__cuda_sm10x_tcgen05_guardrail_trap_phase_invalid_during_alloc)
$__internal_1_$__cuda_sm10x_tcgen05_guardrail_trap_phase_invalid_during_alloc:
[----:B------:R-:W-:Y:S05]  /*bdf0*/  BPT.TRAP 0x1 ;  /* 0x000000040000795c */ /* 0x000fea0000300000 */
[----:B------:R-:W-:-:S04]  /*be00*/  MOV R3, 0x0 ;  /* 0x0000000000037802 */ /* 0x000fc80000000f00 */
[----:B------:R-:W-:Y:S05]  /*be10*/  RET.REL.NODEC R2 `(_ZN7cutlass13device_kernelINS_4gemm6kernel13GemmUniversalIN4cute5tupleIJiiiiEEENS1_10collective13CollectiveMmaINS1_35MainloopSm100TmaUmmaWarpSpecializedILi7ELi2ELi2ENS5_IJNS4_1CILi1EEESB_SB_EEEEENS5_IJNSA_ILi128EEENSA_ILi256EEENSA_ILi64EEEEEENS_12float_e5m2_tENS5_IJlSB_lEEESI_NS5_IJSB_llEEENS4_8TiledMMAINS4_8MMA_AtomIJNS4_10MMA_TraitsINS4_19SM100_MMA_F8F6F4_SSEJSI_SI_fSE_SF_NS4_17integral_constantINS4_4UMMA5MajorELSR_0EEENSP_ISR_LSR_1EEENSP_INSQ_7ScaleInELSU_0EEESV_EEEEEENS4_6LayoutISC_NS5_IJNSA_ILi0EEESZ_SZ_EEEEENS5_IJNS4_10UnderscoreES12_S12_EEEEENS4_13SM90_TMA_LOADENS4_14ComposedLayoutINS4_7SwizzleILi2ELi4ELi3EEENS4_18smem_ptr_flag_bitsILi8EEENSY_INS5_IJNSA_ILi8EEESG_EEENS5_IJSG_SB_EEEEEEEvNS4_8identityES15_NS16_INS17_ILi3ELi4ELi3EEES1A_NSY_INS5_IJSE_S1B_EEENS5_IJSB_SE_EEEEEEEvS1G_EENS_8epilogue10collective18CollectiveEpilogueINS1N_23Sm100TmaWarpSpecializedILi4ELi2ELi64ELb0ELb0EEEJSH_NS5_IJNSY_ISE_SB_EENSY_ISG_SB_EEEEESI_SJ_SI_SJ_NS1N_6fusion15FusionCallbacksIS1R_NS1V_17LinearCombinationISI_fSI_fLNS_15FloatRoundStyleE2EEESH_S1U_JEEENS4_5SM1004TMEM4LOAD26SM100_TMEM_LOAD_32dp32b64xES15_S1F_NS4_39AutoVectorizingCopyWithAssumedAlignmentILi128EEENS4_14SM90_TMA_STOREES1F_S26_S26_EEEvvEEEEvNT_6ParamsE) ;  /* 0xffffff4002787950 */ /* 0x000fea0003c3ffff */
        .weak           $__internal_2_$__cuda_sm10x_tcgen05_guardrail_trap_unallocated_columns_being_dealloced
        .type           $__internal_2_$__cuda_sm10x_tcgen05_guardrail_trap_unallocated_columns_being_dealloced,@function
        .size           $__internal_2_$__cuda_sm10x_tcgen05_guardrail_trap_unallocated_columns_being_dealloced,(.L_x_176 - $__internal_2_$__cuda_sm10x_tcgen05_guardrail_trap_unallocated_columns_being_dealloced)
$__internal_2_$__cuda_sm10x_tcgen05_guardrail_trap_unallocated_columns_being_dealloced:
[----:B------:R-:W-:Y:S05]  /*be20*/  BPT.TRAP 0x1 ;  /* 0x000000040000795c */ /* 0x000fea0000300000 */
[----:B------:R-:W-:-:S04]  /*be30*/  HFMA2 R3, -RZ, RZ, 0, 0 ;  /* 0x00000000ff037431 */ /* 0x000fc800000001ff */
[----:B------:R-:W-:Y:S05]  /*be40*/  RET.REL.NODEC R2 `(_ZN7cutlass13device_kernelINS_4gemm6kernel13GemmUniversalIN4cute5tupleIJiiiiEEENS1_10collective13CollectiveMmaINS1_35MainloopSm100TmaUmmaWarpSpecializedILi7ELi2ELi2ENS5_IJNS4_1CILi1EEESB_SB_EEEEENS5_IJNSA_ILi128EEENSA_ILi256EEENSA_ILi64EEEEEENS_12float_e5m2_tENS5_IJlSB_lEEESI_NS5_IJSB_llEEENS4_8TiledMMAINS4_8MMA_AtomIJNS4_10MMA_TraitsINS4_19SM100_MMA_F8F6F4_SSEJSI_SI_fSE_SF_NS4_17integral_constantINS4_4UMMA5MajorELSR_0EEENSP_ISR_LSR_1EEENSP_INSQ_7ScaleInELSU_0EEESV_EEEEEENS4_6LayoutISC_NS5_IJNSA_ILi0EEESZ_SZ_EEEEENS5_IJNS4_10UnderscoreES12_S12_EEEEENS4_13SM90_TMA_LOADENS4_14ComposedLayoutINS4_7SwizzleILi2ELi4ELi3EEENS4_18smem_ptr_flag_bitsILi8EEENSY_INS5_IJNSA_ILi8EEESG_EEENS5_IJSG_SB_EEEEEEEvNS4_8identityES15_NS16_INS17_ILi3ELi4ELi3EEES1A_NSY_INS5_IJSE_S1B_EEENS5_IJSB_SE_EEEEEEEvS1G_EENS_8epilogue10collective18CollectiveEpilogueINS1N_23Sm100TmaWarpSpecializedILi4ELi2ELi64ELb0ELb0EEEJSH_NS5_IJNSY_ISE_SB_EENSY_ISG_SB_EEEEESI_SJ_SI_SJ_NS1N_6fusion15FusionCallbacksIS1R_NS1V_17LinearCombinationISI_fSI_fLNS_15FloatRoundStyleE2EEESH_S1U_JEEENS4_5SM1004TMEM4LOAD26SM100_TMEM_LOAD_32dp32b64xES15_S1F_NS4_39AutoVectorizingCopyWithAssumedAlignmentILi128EEENS4_14SM90_TMA_STOREES1F_S26_S26_EEEvvEEEEvNT_6ParamsE) ;  /* 0xffffff40026c7950 */ /* 0x000fea0003c3ffff */
.L_x_175:
[----:B------:R-:W-:-:S00]  /*be50*/  BRA `(.L_x_175) ;  /* 0xfffffffc00fc7947 */ /* 0x000fc0000383ffff */
[----:B------:R-:W-:-:S00]  /*be60*/  NOP ;  /* 0x0000000000007918 */ /* 0x000fc00000000000 */
        /* <DEDUP_REMOVED lines=9> */
.L_x_176:


//--------------------- .nv.global.init           --------------------------
	.section	.nv.global.init,"aw",@progbits
.nv.global.init:
	.type		$str$27,@object
	.size		$str$27,($str$28 - $str$27)
$str$27:
        /*0000*/ 	.byte	0x28, 0x61, 0x64, 0x64, 0x72, 0x65, 0x73, 0x73, 0x20, 0x26, 0x20, 0x6d, 0x61, 0x73, 0x6b, 0x29
        /*0010*/ 	.byte	0x20, 0x3d, 0x3d, 0x20, 0x30, 0x00
	.type		$str$28,@object
	.size		$str$28,($str$26 - $str$28)
$str$28:
        /*0016*/ 	.byte	0x2f, 0x74, 0x6d, 0x70, 0x2f, 0x63, 0x75, 0x74, 0x6c, 0x61, 0x73, 0x73, 0x5f, 0x73, 0x77, 0x65
        /*0026*/ 	.byte	0x65, 0x70, 0x5f, 0x73, 0x72, 0x63, 0x2f, 0x69, 0x6e, 0x63, 0x6c, 0x75, 0x64, 0x65, 0x2f, 0x63
        /*0036*/ 	.byte	0x75, 0x74, 0x65, 0x2f, 0x70, 0x6f, 0x69, 0x6e, 0x74, 0x65, 0x72, 0x5f, 0x66, 0x6c, 0x61, 0x67
        /*0046*/ 	.byte	0x67, 0x65, 0x64, 0x2e, 0x68, 0x70, 0x70, 0x00
	.type		$str$26,@object
	.size		$str$26,($str$25 - $str$26)
$str$26:
        /*004e*/ 	.byte	0x2f, 0x74, 0x6d, 0x70, 0x2f, 0x63, 0x75, 0x74, 0x6c, 0x61, 0x73, 0x73, 0x5f, 0x73, 0x77, 0x65
        /*005e*/ 	.byte	0x65, 0x70, 0x5f, 0x73, 0x72, 0x63, 0x2f, 0x69, 0x6e, 0x63, 0x6c, 0x75, 0x64, 0x65, 0x2f, 0x63
        /*006e*/ 	.byte	0x75, 0x74, 0x65, 0x2f, 0x61, 0x74, 0x6f, 0x6d, 0x2f, 0x63, 0x6f, 0x70, 0x79, 0x5f, 0x74, 0x72
        /*007e*/ 	.byte	0x61, 0x69, 0x74, 0x73, 0x5f, 0x73, 0x6d, 0x31, 0x30, 0x30, 0x2e, 0x68, 0x70, 0x70, 0x00
	.type		$str$25,@object
	.size		$str$25,(__unnamed_1 - $str$25)
$str$25:
        /*008d*/ 	.byte	0x28, 0x28, 0x75, 0x69, 0x6e, 0x74, 0x33, 0x32, 0x5f, 0x74, 0x28, 0x74, 0x68, 0x72, 0x65, 0x61
        /*009d*/ 	.byte	0x64, 0x49, 0x64, 0x78, 0x2e, 0x78, 0x29, 0x20, 0x2f, 0x20, 0x33, 0x32, 0x29, 0x20, 0x25, 0x20
        /*00ad*/ 	.byte	0x34, 0x29, 0x20, 0x3d, 0x3d, 0x20, 0x28, 0x28, 0x28, 0x74, 0x6d, 0x65, 0x6d, 0x5f, 0x61, 0x64
        /*00bd*/ 	.byte	0x64, 0x72, 0x20, 0x3e, 0x3e, 0x20, 0x31, 0x36, 0x29, 0x20, 0x2f, 0x20, 0x33, 0x32, 0x29, 0x20
        /*00cd*/ 	.byte	0x25, 0x20, 0x34, 0x29, 0x00
	.type		__unnamed_1,@object
	.size		__unnamed_1,(__unnamed_2 - __unnamed_1)
__unnamed_1:
        /*00d2*/ 	.byte	0x61, 0x75, 0x74, 0x6f, 0x20, 0x63, 0x75, 0x74, 0x65, 0x3a, 0x3a, 0x61, 0x73, 0x5f, 0x70, 0x6f
        /* <DEDUP_REMOVED lines=24> */
        /*0262*/ 	.byte	0x43, 0x3c, 0x38, 0x31, 0x39, 0x32, 0x3e, 0x3e, 0x3e, 0x3e, 0x5d, 0x00
	.type		__unnamed_2,@object
	.size		__unnamed_2,(__unnamed_3 - __unnamed_2)
__unnamed_2:
        /* <DEDUP_REMOVED lines=26> */
	.type		__unnamed_3,@object
	.size		__unnamed_3,(.L_3 - __unnamed_3)
__unnamed_3:
        /* <DEDUP_REMOVED lines=42> */
        /*06aa*/ 	.byte	0x3e, 0x3e, 0x3e, 0x3e, 0x5d, 0x00
.L_3:


//--------------------- .nv.shared._ZN7cutlass13device_kernelINS_4gemm6kernel13GemmUniversalIN4cute5tupleIJiiiiEEENS1_10collective13CollectiveMmaINS1_35MainloopSm100TmaUmmaWarpSpecializedILi7ELi2ELi2ENS5_IJNS4_1CILi1EEESB_SB_EEEEENS5_IJNSA_ILi128EEENSA_ILi256EEENSA_ILi64EEEEEENS_12float_e5m2_tENS5_IJlSB_lEEESI_NS5_IJSB_llEEENS4_8TiledMMAINS4_8MMA_AtomIJNS4_10MMA_TraitsINS4_19SM100_MMA_F8F6F4_SSEJSI_SI_fSE_SF_NS4_17integral_constantINS4_4UMMA5MajorELSR_0EEENSP_ISR_LSR_1EEENSP_INSQ_7ScaleInELSU_0EEESV_EEEEEENS4_6LayoutISC_NS5_IJNSA_ILi0EEESZ_SZ_EEEEENS5_IJNS4_10UnderscoreES12_S12_EEEEENS4_13SM90_TMA_LOADENS4_14ComposedLayoutINS4_7SwizzleILi2ELi4ELi3EEENS4_18smem_ptr_flag_bitsILi8EEENSY_INS5_IJNSA_ILi8EEESG_EEENS5_IJSG_SB_EEEEEEEvNS4_8identityES15_NS16_INS17_ILi3ELi4ELi3EEES1A_NSY_INS5_IJSE_S1B_EEENS5_IJSB_SE_EEEEEEEvS1G_EENS_8epilogue10collective18CollectiveEpilogueINS1N_23Sm100TmaWarpSpecializedILi4ELi2ELi64ELb0ELb0EEEJSH_NS5_IJNSY_ISE_SB_EENSY_ISG_SB_EEEEESI_SJ_SI_SJ_NS1N_6fusion15FusionCallbacksIS1R_NS1V_17LinearCombinationISI_fSI_fLNS_15FloatRoundStyleE2EEESH_S1U_JEEENS4_5SM1004TMEM4LOAD26SM100_TMEM_LOAD_32dp32b64xES15_S1F_NS4_39AutoVectorizingCopyWithAssumedAlignmentILi128EEENS4_14SM90_TMA_STOREES1F_S26_S26_EEEvvEEEEvNT_6ParamsE --------------------------
	.section	.nv.shared._ZN7cutlass13device_kernelINS_4gemm6kernel13GemmUniversalIN4cute5tupleIJiiiiEEENS1_10collective13CollectiveMmaINS1_35MainloopSm100TmaUmmaWarpSpecializedILi7ELi2ELi2ENS5_IJNS4_1CILi1EEESB_SB_EEEEENS5_IJNSA_ILi128EEENSA_ILi256EEENSA_ILi64EEEEEENS_12float_e5m2_tENS5_IJlSB_lEEESI_NS5_IJSB_llEEENS4_8TiledMMAINS4_8MMA_AtomIJNS4_10MMA_TraitsINS4_19SM100_MMA_F8F6F4_SSEJSI_SI_fSE_SF_NS4_17integral_constantINS4_4UMMA5MajorELSR_0EEENSP_ISR_LSR_1EEENSP_INSQ_7ScaleInELSU_0EEESV_EEEEEENS4_6LayoutISC_NS5_IJNSA_ILi0EEESZ_SZ_EEEEENS5_IJNS4_10UnderscoreES12_S12_EEEEENS4_13SM90_TMA_LOADENS4_14ComposedLayoutINS4_7SwizzleILi2ELi4ELi3EEENS4_18smem_ptr_flag_bitsILi8EEENSY_INS5_IJNSA_ILi8EEESG_EEENS5_IJSG_SB_EEEEEEEvNS4_8identityES15_NS16_INS17_ILi3ELi4ELi3EEES1A_NSY_INS5_IJSE_S1B_EEENS5_IJSB_SE_EEEEEEEvS1G_EENS_8epilogue10collective18CollectiveEpilogueINS1N_23Sm100TmaWarpSpecializedILi4ELi2ELi64ELb0ELb0EEEJSH_NS5_IJNSY_ISE_SB_EENSY_ISG_SB_EEEEESI_SJ_SI_SJ_NS1N_6fusion15FusionCallbacksIS1R_NS1V_17LinearCombinationISI_fSI_fLNS_15FloatRoundStyleE2EEESH_S1U_JEEENS4_5SM1004TMEM4LOAD26SM100_TMEM_LOAD_32dp32b64xES15_S1F_NS4_39AutoVectorizingCopyWithAssumedAlignmentILi128EEENS4_14SM90_TMA_STOREES1F_S26_S26_EEEvvEEEEvNT_6ParamsE,"aw",@nobits
	.sectionflags	@""
	.align	16
	.zero		1024


//--------------------- .nv.shared.reserved.0     --------------------------
	.section	.nv.shared.reserved.0,"aw",@nobits
	.weak		__nv_reservedSMEM_offset_0_alias
	.size		__nv_reservedSMEM_offset_0_alias, 0, 64
	.other		__nv_reservedSMEM_offset_0_alias,@"STO_CUDA_RESERVED_SHARED STV_DEFAULT"
__nv_reservedSMEM_offset_0_alias:
	.zero		0
.nv.shared.reserved.0:
	.zero		64
	.weak		__nv_reservedSMEM_tcgen05_partition
	.type		__nv_reservedSMEM_tcgen05_partition,@object
	.size		__nv_reservedSMEM_tcgen05_partition,(.L_0 - __nv_reservedSMEM_tcgen05_partition)
__nv_reservedSMEM_tcgen05_partition:
	.zero		32
.L_0:


//--------------------- .nv.global                --------------------------
	.section	.nv.global,"aw",@nobits
.nv.global:
	.type		_ZN40_INTERNAL_1494f2bc_4_k_cu_00e403ab_356234cute1_E,@object
	.size		_ZN40_INTERNAL_1494f2bc_4_k_cu_00e403ab_356234cute1_E,(_ZN40_INTERNAL_1494f2bc_4_k_cu_00e403ab_356234cuda3std3__45__cpo6cbeginE - _ZN40_INTERNAL_1494f2bc_4_k_cu_00e403ab_356234cute1_E)
_ZN40_INTERNAL_1494f2bc_4_k_cu_00e403ab_356234cute1_E:
	.zero		1
	.type		_ZN40_INTERNAL_1494f2bc_4_k_cu_00e403ab_356234cuda3std3__45__cpo6cbeginE,@object
	.size		_ZN40_INTERNAL_1494f2bc_4_k_cu_00e403ab_356234cuda3std3__45__cpo6cbeginE,(_ZN40_INTERNAL_1494f2bc_4_k_cu_00e403ab_356234cuda3std3__48in_placeE - _ZN40_INTERNAL_1494f2bc_4_k_cu_00e403ab_356234cuda3std3__45__cpo6cbeginE)
_ZN40_INTERNAL_1494f2bc_4_k_cu_00e403ab_356234cuda3std3__45__cpo6cbeginE:
	.zero		1
	.type		_ZN40_INTERNAL_1494f2bc_4_k_cu_00e403ab_356234cuda3std3__48in_placeE,@object
	.size		_ZN40_INTERNAL_1494f2bc_4_k_cu_00e403ab_356234cuda3std3__48in_placeE,(_ZN40_INTERNAL_1494f2bc_4_k_cu_00e403ab_356234cuda3std6ranges3__45__cpo9iter_moveE - _ZN40_INTERNAL_1494f2bc_4_k_cu_00e403ab_356234cuda3std3__48in_placeE)
_ZN40_INTERNAL_1494f2bc_4_k_cu_00e403ab_356234cuda3std3__48in_placeE:
	.zero		1
	.type		_ZN40_INTERNAL_1494f2bc_4_k_cu_00e403ab_356234cuda3std6ranges3__45__cpo9iter_moveE,@object
	.size		_ZN40_INTERNAL_1494f2bc_4_k_cu_00e403ab_356234cuda3std6ranges3__45__cpo9iter_moveE,(_ZN40_INTERNAL_1494f2bc_4_k_cu_00e403ab_356234cuda3std3__45__cpo5beginE - _ZN40_INTERNAL_1494f2bc_4_k_cu_00e403ab_356234cuda3std6ranges3__45__cpo9iter_moveE)
_ZN40_INTERNAL_1494f2bc_4_k_cu_00e403ab_356234cuda3std6ranges3__45__cpo9iter_moveE:
	.zero		1
	.type		_ZN40_INTERNAL_1494f2bc_4_k_cu_00e403ab_356234cuda3std3__45__cpo5beginE,@object
	.size		_ZN40_INTERNAL_1494f2bc_4_k_cu_00e403ab_356234cuda3std3__45__cpo5beginE,(_ZN40_INTERNAL_1494f2bc_4_k_cu_00e403ab_356234cuda3std3__442_GLOBAL__N__1494f2bc_4_k_cu_00e403ab_356236ignoreE - _ZN40_INTERNAL_1494f2bc_4_k_cu_00e403ab_356234cuda3std3__45__cpo5beginE)
_ZN40_INTERNAL_1494f2bc_4_k_cu_00e403ab_356234cuda3std3__45__cpo5beginE:
	.zero		1
	.type		_ZN40_INTERNAL_1494f2bc_4_k_cu_00e403ab_356234cuda3std3__442_GLOBAL__N__1494f2bc_4_k_cu_00e403ab_356236ignoreE,@object
	.size		_ZN40_INTERNAL_1494f2bc_4_k_cu_00e403ab_356234cuda3std3__442_GLOBAL__N__1494f2bc_4_k_cu_00e403ab_356236ignoreE,(_ZN40_INTERNAL_1494f2bc_4_k_cu_00e403ab_356234cute7productE - _ZN40_INTERNAL_1494f2bc_4_k_cu_00e403ab_356234cuda3std3__442_GLOBAL__N__1494f2bc_4_k_cu_00e403ab_356236ignoreE)
_ZN40_INTERNAL_1494f2bc_4_k_cu_00e403ab_356234cuda3std3__442_GLOBAL__N__1494f2bc_4_k_cu_00e403ab_356236ignoreE:
	.zero		1
	.type		_ZN40_INTERNAL_1494f2bc_4_k_cu_00e403ab_356234cute7productE,@object
	.size		_ZN40_INTERNAL_1494f2bc_4_k_cu_00e403ab_356234cute7productE,(_ZN40_INTERNAL_1494f2bc_4_k_cu_00e403ab_356234cuda3std3__45__cpo3endE - _ZN40_INTERNAL_1494f2bc_4_k_cu_00e403ab_356234cute7productE)
_ZN40_INTERNAL_1494f2bc_4_k_cu_00e403ab_356234cute7productE:
	.zero		1
	.type		_ZN40_INTERNAL_1494f2bc_4_k_cu_00e403ab_356234cuda3std3__45__cpo3endE,@object
	.size		_ZN40_INTERNAL_1494f2bc_4_k_cu_00e403ab_356234cuda3std3__45__cpo3endE,(_ZN40_INTERNAL_1494f2bc_4_k_cu_00e403ab_356234cuda3std3__419piecewise_constructE - _ZN40_INTERNAL_1494f2bc_4_k_cu_00e403ab_356234cuda3std3__45__cpo3endE)
_ZN40_INTERNAL_1494f2bc_4_k_cu_00e403ab_356234cuda3std3__45__cpo3endE:
	.zero		1
	.type		_ZN40_INTERNAL_1494f2bc_4_k_cu_00e403ab_356234cuda3std3__419piecewise_constructE,@object
	.size		_ZN40_INTERNAL_1494f2bc_4_k_cu_00e403ab_356234cuda3std3__419piecewise_constructE,(_ZN40_INTERNAL_1494f2bc_4_k_cu_00e403ab_356234cuda3std3__45__cpo4cendE - _ZN40_INTERNAL_1494f2bc_4_k_cu_00e403ab_356234cuda3std3__419piecewise_constructE)
_ZN40_INTERNAL_1494f2bc_4_k_cu_00e403ab_356234cuda3std3__419piecewise_constructE:
	.zero		1
	.type		_ZN40_INTERNAL_1494f2bc_4_k_cu_00e403ab_356234cuda3std3__45__cpo4cendE,@object
	.size		_ZN40_INTERNAL_1494f2bc_4_k_cu_00e403ab_356234cuda3std3__45__cpo4cendE,(_ZN40_INTERNAL_1494f2bc_4_k_cu_00e403ab_356234cuda3std6ranges3__45__cpo4swapE - _ZN40_INTERNAL_1494f2bc_4_k_cu_00e403ab_356234cuda3std3__45__cpo4cendE)
_ZN40_INTERNAL_1494f2bc_4_k_cu_00e403ab_356234cuda3std3__45__cpo4cendE:
	.zero		1
	.type		_ZN40_INTERNAL_1494f2bc_4_k_cu_00e403ab_356234cuda3std6ranges3__45__cpo4swapE,@object
	.size		_ZN40_INTERNAL_1494f2bc_4_k_cu_00e403ab_356234cuda3std6ranges3__45__cpo4swapE,(.L_11 - _ZN40_INTERNAL_1494f2bc_4_k_cu_00e403ab_356234cuda3std6ranges3__45__cpo4swapE)
_ZN40_INTERNAL_1494f2bc_4_k_cu_00e403ab_356234cuda3std6ranges3__45__cpo4swapE:
	.zero		1
.L_11:


//--------------------- .nv.constant0._ZN7cutlass13device_kernelINS_4gemm6kernel13GemmUniversalIN4cute5tupleIJiiiiEEENS1_10collective13CollectiveMmaINS1_35MainloopSm100TmaUmmaWarpSpecializedILi7ELi2ELi2ENS5_IJNS4_1CILi1EEESB_SB_EEEEENS5_IJNSA_ILi128EEENSA_ILi256EEENSA_ILi64EEEEEENS_12float_e5m2_tENS5_IJlSB_lEEESI_NS5_IJSB_llEEENS4_8TiledMMAINS4_8MMA_AtomIJNS4_10MMA_TraitsINS4_19SM100_MMA_F8F6F4_SSEJSI_SI_fSE_SF_NS4_17integral_constantINS4_4UMMA5MajorELSR_0EEENSP_ISR_LSR_1EEENSP_INSQ_7ScaleInELSU_0EEESV_EEEEEENS4_6LayoutISC_NS5_IJNSA_ILi0EEESZ_SZ_EEEEENS5_IJNS4_10UnderscoreES12_S12_EEEEENS4_13SM90_TMA_LOADENS4_14ComposedLayoutINS4_7SwizzleILi2ELi4ELi3EEENS4_18smem_ptr_flag_bitsILi8EEENSY_INS5_IJNSA_ILi8EEESG_EEENS5_IJSG_SB_EEEEEEEvNS4_8identityES15_NS16_INS17_ILi3ELi4ELi3EEES1A_NSY_INS5_IJSE_S1B_EEENS5_IJSB_SE_EEEEEEEvS1G_EENS_8epilogue10collective18CollectiveEpilogueINS1N_23Sm100TmaWarpSpecializedILi4ELi2ELi64ELb0ELb0EEEJSH_NS5_IJNSY_ISE_SB_EENSY_ISG_SB_EEEEESI_SJ_SI_SJ_NS1N_6fusion15FusionCallbacksIS1R_NS1V_17LinearCombinationISI_fSI_fLNS_15FloatRoundStyleE2EEESH_S1U_JEEENS4_5SM1004TMEM4LOAD26SM100_TMEM_LOAD_32dp32b64xES15_S1F_NS4_39AutoVectorizingCopyWithAssumedAlignmentILi128EEENS4_14SM90_TMA_STOREES1F_S26_S26_EEEvvEEEEvNT_6ParamsE --------------------------
	.section	.nv.constant0._ZN7cutlass13device_kernelINS_4gemm6kernel13GemmUniversalIN4cute5tupleIJiiiiEEENS1_10collective13CollectiveMmaINS1_35MainloopSm100TmaUmmaWarpSpecializedILi7ELi2ELi2ENS5_IJNS4_1CILi1EEESB_SB_EEEEENS5_IJNSA_ILi128EEENSA_ILi256EEENSA_ILi64EEEEEENS_12float_e5m2_tENS5_IJlSB_lEEESI_NS5_IJSB_llEEENS4_8TiledMMAINS4_8MMA_AtomIJNS4_10MMA_TraitsINS4_19SM100_MMA_F8F6F4_SSEJSI_SI_fSE_SF_NS4_17integral_constantINS4_4UMMA5MajorELSR_0EEENSP_ISR_LSR_1EEENSP_INSQ_7ScaleInELSU_0EEESV_EEEEEENS4_6LayoutISC_NS5_IJNSA_ILi0EEESZ_SZ_EEEEENS5_IJNS4_10UnderscoreES12_S12_EEEEENS4_13SM90_TMA_LOADENS4_14ComposedLayoutINS4_7SwizzleILi2ELi4ELi3EEENS4_18smem_ptr_flag_bitsILi8EEENSY_INS5_IJNSA_ILi8EEESG_EEENS5_IJSG_SB_EEEEEEEvNS4_8identityES15_NS16_INS17_ILi3ELi4ELi3EEES1A_NSY_INS5_IJSE_S1B_EEENS5_IJSB_SE_EEEEEEEvS1G_EENS_8epilogue10collective18CollectiveEpilogueINS1N_23Sm100TmaWarpSpecializedILi4ELi2ELi64ELb0ELb0EEEJSH_NS5_IJNSY_ISE_SB_EENSY_ISG_SB_EEEEESI_SJ_SI_SJ_NS1N_6fusion15FusionCallbacksIS1R_NS1V_17LinearCombinationISI_fSI_fLNS_15FloatRoundStyleE2EEESH_S1U_JEEENS4_5SM1004TMEM4LOAD26SM100_TMEM_LOAD_32dp32b64xES15_S1F_NS4_39AutoVectorizingCopyWithAssumedAlignmentILi128EEENS4_14SM90_TMA_STOREES1F_S26_S26_EEEvvEEEEvNT_6ParamsE,"a",@progbits
	.sectionflags	@""
	.align	4
.nv.constant0._ZN7cutlass13device_kernelINS_4gemm6kernel13GemmUniversalIN4cute5tupleIJiiiiEEENS1_10collective13CollectiveMmaINS1_35MainloopSm100TmaUmmaWarpSpecializedILi7ELi2ELi2ENS5_IJNS4_1CILi1EEESB_SB_EEEEENS5_IJNSA_ILi128EEENSA_ILi256EEENSA_ILi64EEEEEENS_12float_e5m2_tENS5_IJlSB_lEEESI_NS5_IJSB_llEEENS4_8TiledMMAINS4_8MMA_AtomIJNS4_10MMA_TraitsINS4_19SM100_MMA_F8F6F4_SSEJSI_SI_fSE_SF_NS4_17integral_constantINS4_4UMMA5MajorELSR_0EEENSP_ISR_LSR_1EEENSP_INSQ_7ScaleInELSU_0EEESV_EEEEEENS4_6LayoutISC_NS5_IJNSA_ILi0EEESZ_SZ_EEEEENS5_IJNS4_10UnderscoreES12_S12_EEEEENS4_13SM90_TMA_LOADENS4_14ComposedLayoutINS4_7SwizzleILi2ELi4ELi3EEENS4_18smem_ptr_flag_bitsILi8EEENSY_INS5_IJNSA_ILi8EEESG_EEENS5_IJSG_SB_EEEEEEEvNS4_8identityES15_NS16_INS17_ILi3ELi4ELi3EEES1A_NSY_INS5_IJSE_S1B_EEENS5_IJSB_SE_EEEEEEEvS1G_EENS_8epilogue10collective18CollectiveEpilogueINS1N_23Sm100TmaWarpSpecializedILi4ELi2ELi64ELb0ELb0EEEJSH_NS5_IJNSY_ISE_SB_EENSY_ISG_SB_EEEEESI_SJ_SI_SJ_NS1N_6fusion15FusionCallbacksIS1R_NS1V_17LinearCombinationISI_fSI_fLNS_15FloatRoundStyleE2EEESH_S1U_JEEENS4_5SM1004TMEM4LOAD26SM100_TMEM_LOAD_32dp32b64xES15_S1F_NS4_39AutoVectorizingCopyWithAssumedAlignmentILi128EEENS4_14SM90_TMA_STOREES1F_S26_S26_EEEvvEEEEvNT_6ParamsE:
	.zero		2944


//--------------------- SYMBOLS --------------------------

	.type		.nv.reservedSmem.offset0,@object
	.size		.nv.reservedSmem.offset0,0x4
	.type		.nv.reservedSmem.cap,@object
	.size		.nv.reservedSmem.cap,0x4
	.type		__assertfail,@function
